//
// Generated by NVIDIA NVVM Compiler
//
// Compiler Build ID: CL-36424714
// Cuda compilation tools, release 13.0, V13.0.88
// Based on NVVM 20.0.0
//

.version 9.0
.target sm_100
.address_size 64

	// .globl	_Z16compute_JST_fluxPKdPdddi
.func  (.param .b64 func_retval0) __internal_accurate_pow
(
	.param .b64 __internal_accurate_pow_param_0
)
;

.visible .entry _Z16compute_JST_fluxPKdPdddi(
	.param .u64 .ptr .align 1 _Z16compute_JST_fluxPKdPdddi_param_0,
	.param .u64 .ptr .align 1 _Z16compute_JST_fluxPKdPdddi_param_1,
	.param .f64 _Z16compute_JST_fluxPKdPdddi_param_2,
	.param .f64 _Z16compute_JST_fluxPKdPdddi_param_3,
	.param .u32 _Z16compute_JST_fluxPKdPdddi_param_4
)
{
	.reg .pred 	%p<45>;
	.reg .b32 	%r<58>;
	.reg .b64 	%rd<13>;
	.reg .b64 	%fd<105>;

	ld.param.u64 	%rd3, [_Z16compute_JST_fluxPKdPdddi_param_0];
	ld.param.u64 	%rd2, [_Z16compute_JST_fluxPKdPdddi_param_1];
	ld.param.f64 	%fd94, [_Z16compute_JST_fluxPKdPdddi_param_2];
	ld.param.f64 	%fd98, [_Z16compute_JST_fluxPKdPdddi_param_3];
	ld.param.u32 	%r7, [_Z16compute_JST_fluxPKdPdddi_param_4];
	cvta.to.global.u64 	%rd1, %rd3;
	mov.u32 	%r8, %ctaid.x;
	mov.u32 	%r9, %ntid.x;
	mov.u32 	%r10, %tid.x;
	mad.lo.s32 	%r1, %r8, %r9, %r10;
	setp.ge.s32 	%p1, %r1, %r7;
	@%p1 bra 	$L__BB0_32;
	setp.eq.s32 	%p2, %r1, 1;
	@%p2 bra 	$L__BB0_4;
	setp.ne.s32 	%p3, %r1, 0;
	@%p3 bra 	$L__BB0_5;
	ld.global.nc.f64 	%fd96, [%rd1];
	ld.global.nc.f64 	%fd97, [%rd1+8];
	ld.global.nc.f64 	%fd98, [%rd1+16];
	mov.f64 	%fd95, %fd94;
	bra.uni 	$L__BB0_10;
$L__BB0_4:
	ld.global.nc.f64 	%fd95, [%rd1];
	ld.global.nc.f64 	%fd96, [%rd1+8];
	ld.global.nc.f64 	%fd97, [%rd1+16];
	ld.global.nc.f64 	%fd98, [%rd1+24];
	bra.uni 	$L__BB0_10;
$L__BB0_5:
	add.s32 	%r11, %r7, -2;
	setp.ne.s32 	%p4, %r1, %r11;
	@%p4 bra 	$L__BB0_7;
	mul.wide.s32 	%rd8, %r1, 8;
	add.s64 	%rd9, %rd1, %rd8;
	ld.global.nc.f64 	%fd94, [%rd9+-16];
	ld.global.nc.f64 	%fd95, [%rd9+-8];
	ld.global.nc.f64 	%fd96, [%rd9];
	ld.global.nc.f64 	%fd97, [%rd9+8];
	bra.uni 	$L__BB0_10;
$L__BB0_7:
	add.s32 	%r12, %r7, -1;
	setp.ne.s32 	%p5, %r1, %r12;
	@%p5 bra 	$L__BB0_9;
	mul.wide.s32 	%rd6, %r1, 8;
	add.s64 	%rd7, %rd1, %rd6;
	ld.global.nc.f64 	%fd94, [%rd7+-16];
	ld.global.nc.f64 	%fd95, [%rd7+-8];
	ld.global.nc.f64 	%fd96, [%rd7];
	mov.f64 	%fd97, %fd98;
	bra.uni 	$L__BB0_10;
$L__BB0_9:
	mul.wide.s32 	%rd4, %r1, 8;
	add.s64 	%rd5, %rd1, %rd4;
	ld.global.nc.f64 	%fd94, [%rd5+-16];
	ld.global.nc.f64 	%fd95, [%rd5+-8];
	ld.global.nc.f64 	%fd96, [%rd5];
	ld.global.nc.f64 	%fd97, [%rd5+8];
	ld.global.nc.f64 	%fd98, [%rd5+16];
$L__BB0_10:
	{
	.reg .b32 %temp; 
	mov.b64 	{%temp, %r2}, %fd96;
	}
	mov.f64 	%fd52, 0d4000000000000000;
	{
	.reg .b32 %temp; 
	mov.b64 	{%temp, %r13}, %fd52;
	}
	and.b32  	%r4, %r13, 2146435072;
	setp.eq.s32 	%p6, %r4, 1062207488;
	abs.f64 	%fd25, %fd96;
	{ // callseq 0, 0
	.param .b64 param0;
	st.param.f64 	[param0], %fd25;
	.param .b64 retval0;
	call.uni (retval0), 
	__internal_accurate_pow, 
	(
	param0
	);
	ld.param.f64 	%fd53, [retval0];
	} // callseq 0
	setp.lt.s32 	%p7, %r2, 0;
	neg.f64 	%fd55, %fd53;
	selp.f64 	%fd56, %fd55, %fd53, %p6;
	selp.f64 	%fd100, %fd56, %fd53, %p7;
	setp.neu.f64 	%p8, %fd96, 0d0000000000000000;
	@%p8 bra 	$L__BB0_12;
	setp.eq.s32 	%p9, %r4, 1062207488;
	selp.b32 	%r14, %r2, 0, %p9;
	setp.lt.s32 	%p10, %r13, 0;
	or.b32  	%r15, %r14, 2146435072;
	selp.b32 	%r16, %r15, %r14, %p10;
	mov.b32 	%r17, 0;
	mov.b64 	%fd100, {%r17, %r16};
$L__BB0_12:
	add.f64 	%fd57, %fd96, 0d4000000000000000;
	{
	.reg .b32 %temp; 
	mov.b64 	{%temp, %r18}, %fd57;
	}
	and.b32  	%r19, %r18, 2146435072;
	setp.ne.s32 	%p11, %r19, 2146435072;
	@%p11 bra 	$L__BB0_17;
	setp.num.f64 	%p12, %fd96, %fd96;
	@%p12 bra 	$L__BB0_15;
	mov.f64 	%fd58, 0d4000000000000000;
	add.rn.f64 	%fd100, %fd96, %fd58;
	bra.uni 	$L__BB0_17;
$L__BB0_15:
	setp.neu.f64 	%p13, %fd25, 0d7FF0000000000000;
	@%p13 bra 	$L__BB0_17;
	setp.lt.s32 	%p14, %r2, 0;
	setp.eq.s32 	%p15, %r4, 1062207488;
	setp.lt.s32 	%p16, %r13, 0;
	selp.b32 	%r21, 0, 2146435072, %p16;
	and.b32  	%r22, %r13, 2147483647;
	setp.ne.s32 	%p17, %r22, 1071644672;
	or.b32  	%r23, %r21, -2147483648;
	selp.b32 	%r24, %r23, %r21, %p17;
	selp.b32 	%r25, %r24, %r21, %p15;
	selp.b32 	%r26, %r25, %r21, %p14;
	mov.b32 	%r27, 0;
	mov.b64 	%fd100, {%r27, %r26};
$L__BB0_17:
	setp.eq.s32 	%p18, %r4, 1062207488;
	setp.eq.f64 	%p19, %fd96, 0d3FF0000000000000;
	mul.f64 	%fd59, %fd100, 0d3FE0000000000000;
	selp.f64 	%fd32, 0d3FE0000000000000, %fd59, %p19;
	{
	.reg .b32 %temp; 
	mov.b64 	{%temp, %r5}, %fd95;
	}
	abs.f64 	%fd33, %fd95;
	{ // callseq 1, 0
	.param .b64 param0;
	st.param.f64 	[param0], %fd33;
	.param .b64 retval0;
	call.uni (retval0), 
	__internal_accurate_pow, 
	(
	param0
	);
	ld.param.f64 	%fd60, [retval0];
	} // callseq 1
	setp.lt.s32 	%p20, %r5, 0;
	neg.f64 	%fd62, %fd60;
	selp.f64 	%fd63, %fd62, %fd60, %p18;
	selp.f64 	%fd102, %fd63, %fd60, %p20;
	setp.neu.f64 	%p21, %fd95, 0d0000000000000000;
	@%p21 bra 	$L__BB0_19;
	setp.eq.s32 	%p22, %r4, 1062207488;
	selp.b32 	%r29, %r5, 0, %p22;
	setp.lt.s32 	%p23, %r13, 0;
	or.b32  	%r30, %r29, 2146435072;
	selp.b32 	%r31, %r30, %r29, %p23;
	mov.b32 	%r32, 0;
	mov.b64 	%fd102, {%r32, %r31};
$L__BB0_19:
	add.f64 	%fd64, %fd95, 0d4000000000000000;
	{
	.reg .b32 %temp; 
	mov.b64 	{%temp, %r33}, %fd64;
	}
	and.b32  	%r34, %r33, 2146435072;
	setp.ne.s32 	%p24, %r34, 2146435072;
	@%p24 bra 	$L__BB0_24;
	setp.num.f64 	%p25, %fd95, %fd95;
	@%p25 bra 	$L__BB0_22;
	mov.f64 	%fd65, 0d4000000000000000;
	add.rn.f64 	%fd102, %fd95, %fd65;
	bra.uni 	$L__BB0_24;
$L__BB0_22:
	setp.neu.f64 	%p26, %fd33, 0d7FF0000000000000;
	@%p26 bra 	$L__BB0_24;
	setp.lt.s32 	%p27, %r5, 0;
	setp.eq.s32 	%p28, %r4, 1062207488;
	setp.lt.s32 	%p29, %r13, 0;
	selp.b32 	%r36, 0, 2146435072, %p29;
	and.b32  	%r37, %r13, 2147483647;
	setp.ne.s32 	%p30, %r37, 1071644672;
	or.b32  	%r38, %r36, -2147483648;
	selp.b32 	%r39, %r38, %r36, %p30;
	selp.b32 	%r40, %r39, %r36, %p28;
	selp.b32 	%r41, %r40, %r36, %p27;
	mov.b32 	%r42, 0;
	mov.b64 	%fd102, {%r42, %r41};
$L__BB0_24:
	setp.eq.s32 	%p31, %r4, 1062207488;
	setp.eq.f64 	%p32, %fd95, 0d3FF0000000000000;
	mul.f64 	%fd66, %fd102, 0d3FE0000000000000;
	selp.f64 	%fd67, 0d3FE0000000000000, %fd66, %p32;
	add.f64 	%fd68, %fd32, %fd67;
	mul.f64 	%fd69, %fd68, 0d3FE0000000000000;
	sub.f64 	%fd40, %fd97, %fd96;
	sub.f64 	%fd41, %fd96, %fd95;
	sub.f64 	%fd70, %fd95, %fd94;
	add.f64 	%fd71, %fd41, %fd41;
	sub.f64 	%fd72, %fd40, %fd71;
	add.f64 	%fd73, %fd70, %fd72;
	mul.f64 	%fd74, %fd73, 0dBFA999999999999A;
	fma.rn.f64 	%fd75, %fd41, 0d3FE0000000000000, %fd74;
	sub.f64 	%fd42, %fd69, %fd75;
	{
	.reg .b32 %temp; 
	mov.b64 	{%temp, %r6}, %fd97;
	}
	abs.f64 	%fd43, %fd97;
	{ // callseq 2, 0
	.param .b64 param0;
	st.param.f64 	[param0], %fd43;
	.param .b64 retval0;
	call.uni (retval0), 
	__internal_accurate_pow, 
	(
	param0
	);
	ld.param.f64 	%fd76, [retval0];
	} // callseq 2
	setp.lt.s32 	%p33, %r6, 0;
	neg.f64 	%fd78, %fd76;
	selp.f64 	%fd79, %fd78, %fd76, %p31;
	selp.f64 	%fd104, %fd79, %fd76, %p33;
	setp.neu.f64 	%p34, %fd97, 0d0000000000000000;
	@%p34 bra 	$L__BB0_26;
	setp.eq.s32 	%p35, %r4, 1062207488;
	selp.b32 	%r44, %r6, 0, %p35;
	setp.lt.s32 	%p36, %r13, 0;
	or.b32  	%r45, %r44, 2146435072;
	selp.b32 	%r46, %r45, %r44, %p36;
	mov.b32 	%r47, 0;
	mov.b64 	%fd104, {%r47, %r46};
$L__BB0_26:
	add.f64 	%fd80, %fd97, 0d4000000000000000;
	{
	.reg .b32 %temp; 
	mov.b64 	{%temp, %r48}, %fd80;
	}
	and.b32  	%r49, %r48, 2146435072;
	setp.ne.s32 	%p37, %r49, 2146435072;
	@%p37 bra 	$L__BB0_31;
	setp.num.f64 	%p38, %fd97, %fd97;
	@%p38 bra 	$L__BB0_29;
	mov.f64 	%fd81, 0d4000000000000000;
	add.rn.f64 	%fd104, %fd97, %fd81;
	bra.uni 	$L__BB0_31;
$L__BB0_29:
	setp.neu.f64 	%p39, %fd43, 0d7FF0000000000000;
	@%p39 bra 	$L__BB0_31;
	setp.lt.s32 	%p40, %r6, 0;
	setp.eq.s32 	%p41, %r4, 1062207488;
	setp.lt.s32 	%p42, %r13, 0;
	selp.b32 	%r51, 0, 2146435072, %p42;
	and.b32  	%r52, %r13, 2147483647;
	setp.ne.s32 	%p43, %r52, 1071644672;
	or.b32  	%r53, %r51, -2147483648;
	selp.b32 	%r54, %r53, %r51, %p43;
	selp.b32 	%r55, %r54, %r51, %p41;
	selp.b32 	%r56, %r55, %r51, %p40;
	mov.b32 	%r57, 0;
	mov.b64 	%fd104, {%r57, %r56};
$L__BB0_31:
	setp.eq.f64 	%p44, %fd97, 0d3FF0000000000000;
	mul.f64 	%fd82, %fd104, 0d3FE0000000000000;
	selp.f64 	%fd83, 0d3FE0000000000000, %fd82, %p44;
	add.f64 	%fd84, %fd32, %fd83;
	mul.f64 	%fd85, %fd84, 0d3FE0000000000000;
	sub.f64 	%fd86, %fd98, %fd97;
	add.f64 	%fd87, %fd40, %fd40;
	sub.f64 	%fd88, %fd86, %fd87;
	add.f64 	%fd89, %fd41, %fd88;
	mul.f64 	%fd90, %fd89, 0dBFA999999999999A;
	fma.rn.f64 	%fd91, %fd40, 0d3FE0000000000000, %fd90;
	sub.f64 	%fd92, %fd85, %fd91;
	sub.f64 	%fd93, %fd42, %fd92;
	cvta.to.global.u64 	%rd10, %rd2;
	mul.wide.s32 	%rd11, %r1, 8;
	add.s64 	%rd12, %rd10, %rd11;
	st.global.f64 	[%rd12], %fd93;
$L__BB0_32:
	ret;

}
	// .globl	_Z12update_statePdPKddi
.visible .entry _Z12update_statePdPKddi(
	.param .u64 .ptr .align 1 _Z12update_statePdPKddi_param_0,
	.param .u64 .ptr .align 1 _Z12update_statePdPKddi_param_1,
	.param .f64 _Z12update_statePdPKddi_param_2,
	.param .u32 _Z12update_statePdPKddi_param_3
)
{
	.reg .pred 	%p<2>;
	.reg .b32 	%r<6>;
	.reg .b64 	%rd<8>;
	.reg .b64 	%fd<5>;

	ld.param.u64 	%rd1, [_Z12update_statePdPKddi_param_0];
	ld.param.u64 	%rd2, [_Z12update_statePdPKddi_param_1];
	ld.param.f64 	%fd1, [_Z12update_statePdPKddi_param_2];
	ld.param.u32 	%r2, [_Z12update_statePdPKddi_param_3];
	mov.u32 	%r3, %ctaid.x;
	mov.u32 	%r4, %ntid.x;
	mov.u32 	%r5, %tid.x;
	mad.lo.s32 	%r1, %r3, %r4, %r5;
	setp.ge.s32 	%p1, %r1, %r2;
	@%p1 bra 	$L__BB1_2;
	cvta.to.global.u64 	%rd3, %rd1;
	cvta.to.global.u64 	%rd4, %rd2;
	mul.wide.s32 	%rd5, %r1, 8;
	add.s64 	%rd6, %rd3, %rd5;
	ld.global.f64 	%fd2, [%rd6];
	add.s64 	%rd7, %rd4, %rd5;
	ld.global.nc.f64 	%fd3, [%rd7];
	fma.rn.f64 	%fd4, %fd1, %fd3, %fd2;
	st.global.f64 	[%rd6], %fd4;
$L__BB1_2:
	ret;

}
.func  (.param .b64 func_retval0) __internal_accurate_pow(
	.param .b64 __internal_accurate_pow_param_0
)
{
	.reg .pred 	%p<8>;
	.reg .b32 	%r<49>;
	.reg .b32 	%f<3>;
	.reg .b64 	%fd<109>;

	ld.param.f64 	%fd10, [__internal_accurate_pow_param_0];
	{
	.reg .b32 %temp; 
	mov.b64 	{%temp, %r46}, %fd10;
	}
	{
	.reg .b32 %temp; 
	mov.b64 	{%r45, %temp}, %fd10;
	}
	shr.u32 	%r47, %r46, 20;
	setp.gt.u32 	%p1, %r46, 1048575;
	@%p1 bra 	$L__BB2_2;
	mul.f64 	%fd11, %fd10, 0d4350000000000000;
	{
	.reg .b32 %temp; 
	mov.b64 	{%temp, %r46}, %fd11;
	}
	{
	.reg .b32 %temp; 
	mov.b64 	{%r45, %temp}, %fd11;
	}
	shr.u32 	%r16, %r46, 20;
	add.s32 	%r47, %r16, -54;
$L__BB2_2:
	add.s32 	%r48, %r47, -1023;
	and.b32  	%r17, %r46, -2146435073;
	or.b32  	%r18, %r17, 1072693248;
	mov.b64 	%fd107, {%r45, %r18};
	setp.lt.u32 	%p2, %r18, 1073127583;
	@%p2 bra 	$L__BB2_4;
	{
	.reg .b32 %temp; 
	mov.b64 	{%r19, %temp}, %fd107;
	}
	{
	.reg .b32 %temp; 
	mov.b64 	{%temp, %r20}, %fd107;
	}
	add.s32 	%r21, %r20, -1048576;
	mov.b64 	%fd107, {%r19, %r21};
	add.s32 	%r48, %r47, -1022;
$L__BB2_4:
	add.f64 	%fd12, %fd107, 0dBFF0000000000000;
	add.f64 	%fd13, %fd107, 0d3FF0000000000000;
	rcp.approx.ftz.f64 	%fd14, %fd13;
	neg.f64 	%fd15, %fd13;
	fma.rn.f64 	%fd16, %fd15, %fd14, 0d3FF0000000000000;
	fma.rn.f64 	%fd17, %fd16, %fd16, %fd16;
	fma.rn.f64 	%fd18, %fd17, %fd14, %fd14;
	mul.f64 	%fd19, %fd12, %fd18;
	fma.rn.f64 	%fd20, %fd12, %fd18, %fd19;
	mul.f64 	%fd21, %fd20, %fd20;
	fma.rn.f64 	%fd22, %fd21, 0d3EB0F5FF7D2CAFE2, 0d3ED0F5D241AD3B5A;
	fma.rn.f64 	%fd23, %fd22, %fd21, 0d3EF3B20A75488A3F;
	fma.rn.f64 	%fd24, %fd23, %fd21, 0d3F1745CDE4FAECD5;
	fma.rn.f64 	%fd25, %fd24, %fd21, 0d3F3C71C7258A578B;
	fma.rn.f64 	%fd26, %fd25, %fd21, 0d3F6249249242B910;
	fma.rn.f64 	%fd27, %fd26, %fd21, 0d3F89999999999DFB;
	sub.f64 	%fd28, %fd12, %fd20;
	add.f64 	%fd29, %fd28, %fd28;
	neg.f64 	%fd30, %fd20;
	fma.rn.f64 	%fd31, %fd30, %fd12, %fd29;
	mul.f64 	%fd32, %fd18, %fd31;
	fma.rn.f64 	%fd33, %fd21, %fd27, 0d3FB5555555555555;
	mov.f64 	%fd34, 0d3FB5555555555555;
	sub.f64 	%fd35, %fd34, %fd33;
	fma.rn.f64 	%fd36, %fd21, %fd27, %fd35;
	add.f64 	%fd37, %fd36, 0dBC46A4CB00B9E7B0;
	add.f64 	%fd38, %fd33, %fd37;
	sub.f64 	%fd39, %fd33, %fd38;
	add.f64 	%fd40, %fd37, %fd39;
	mul.rn.f64 	%fd41, %fd20, %fd20;
	neg.f64 	%fd42, %fd41;
	fma.rn.f64 	%fd43, %fd20, %fd20, %fd42;
	{
	.reg .b32 %temp; 
	mov.b64 	{%r22, %temp}, %fd32;
	}
	{
	.reg .b32 %temp; 
	mov.b64 	{%temp, %r23}, %fd32;
	}
	add.s32 	%r24, %r23, 1048576;
	mov.b64 	%fd44, {%r22, %r24};
	fma.rn.f64 	%fd45, %fd20, %fd44, %fd43;
	mul.rn.f64 	%fd46, %fd41, %fd20;
	neg.f64 	%fd47, %fd46;
	fma.rn.f64 	%fd48, %fd41, %fd20, %fd47;
	fma.rn.f64 	%fd49, %fd41, %fd32, %fd48;
	fma.rn.f64 	%fd50, %fd45, %fd20, %fd49;
	mul.rn.f64 	%fd51, %fd38, %fd46;
	neg.f64 	%fd52, %fd51;
	fma.rn.f64 	%fd53, %fd38, %fd46, %fd52;
	fma.rn.f64 	%fd54, %fd38, %fd50, %fd53;
	fma.rn.f64 	%fd55, %fd40, %fd46, %fd54;
	add.f64 	%fd56, %fd51, %fd55;
	sub.f64 	%fd57, %fd51, %fd56;
	add.f64 	%fd58, %fd55, %fd57;
	add.f64 	%fd59, %fd20, %fd56;
	sub.f64 	%fd60, %fd20, %fd59;
	add.f64 	%fd61, %fd56, %fd60;
	add.f64 	%fd62, %fd58, %fd61;
	add.f64 	%fd63, %fd32, %fd62;
	add.f64 	%fd64, %fd59, %fd63;
	sub.f64 	%fd65, %fd59, %fd64;
	add.f64 	%fd66, %fd63, %fd65;
	xor.b32  	%r25, %r48, -2147483648;
	mov.b32 	%r26, 1127219200;
	mov.b64 	%fd67, {%r25, %r26};
	mov.b32 	%r27, -2147483648;
	mov.b64 	%fd68, {%r27, %r26};
	sub.f64 	%fd69, %fd67, %fd68;
	fma.rn.f64 	%fd70, %fd69, 0d3FE62E42FEFA39EF, %fd64;
	fma.rn.f64 	%fd71, %fd69, 0dBFE62E42FEFA39EF, %fd70;
	sub.f64 	%fd72, %fd71, %fd64;
	sub.f64 	%fd73, %fd66, %fd72;
	fma.rn.f64 	%fd74, %fd69, 0d3C7ABC9E3B39803F, %fd73;
	add.f64 	%fd75, %fd70, %fd74;
	sub.f64 	%fd76, %fd70, %fd75;
	add.f64 	%fd77, %fd74, %fd76;
	mov.f64 	%fd78, 0d4000000000000000;
	{
	.reg .b32 %temp; 
	mov.b64 	{%temp, %r28}, %fd78;
	}
	{
	.reg .b32 %temp; 
	mov.b64 	{%r29, %temp}, %fd78;
	}
	shl.b32 	%r30, %r28, 1;
	setp.gt.u32 	%p3, %r30, -33554433;
	and.b32  	%r31, %r28, -15728641;
	selp.b32 	%r32, %r31, %r28, %p3;
	mov.b64 	%fd79, {%r29, %r32};
	mul.rn.f64 	%fd80, %fd75, %fd79;
	neg.f64 	%fd81, %fd80;
	fma.rn.f64 	%fd82, %fd75, %fd79, %fd81;
	fma.rn.f64 	%fd83, %fd77, %fd79, %fd82;
	add.f64 	%fd4, %fd80, %fd83;
	sub.f64 	%fd84, %fd80, %fd4;
	add.f64 	%fd5, %fd83, %fd84;
	fma.rn.f64 	%fd85, %fd4, 0d3FF71547652B82FE, 0d4338000000000000;
	{
	.reg .b32 %temp; 
	mov.b64 	{%r13, %temp}, %fd85;
	}
	mov.f64 	%fd86, 0dC338000000000000;
	add.rn.f64 	%fd87, %fd85, %fd86;
	fma.rn.f64 	%fd88, %fd87, 0dBFE62E42FEFA39EF, %fd4;
	fma.rn.f64 	%fd89, %fd87, 0dBC7ABC9E3B39803F, %fd88;
	fma.rn.f64 	%fd90, %fd89, 0d3E5ADE1569CE2BDF, 0d3E928AF3FCA213EA;
	fma.rn.f64 	%fd91, %fd90, %fd89, 0d3EC71DEE62401315;
	fma.rn.f64 	%fd92, %fd91, %fd89, 0d3EFA01997C89EB71;
	fma.rn.f64 	%fd93, %fd92, %fd89, 0d3F2A01A014761F65;
	fma.rn.f64 	%fd94, %fd93, %fd89, 0d3F56C16C1852B7AF;
	fma.rn.f64 	%fd95, %fd94, %fd89, 0d3F81111111122322;
	fma.rn.f64 	%fd96, %fd95, %fd89, 0d3FA55555555502A1;
	fma.rn.f64 	%fd97, %fd96, %fd89, 0d3FC5555555555511;
	fma.rn.f64 	%fd98, %fd97, %fd89, 0d3FE000000000000B;
	fma.rn.f64 	%fd99, %fd98, %fd89, 0d3FF0000000000000;
	fma.rn.f64 	%fd100, %fd99, %fd89, 0d3FF0000000000000;
	{
	.reg .b32 %temp; 
	mov.b64 	{%r14, %temp}, %fd100;
	}
	{
	.reg .b32 %temp; 
	mov.b64 	{%temp, %r15}, %fd100;
	}
	shl.b32 	%r33, %r13, 20;
	add.s32 	%r34, %r33, %r15;
	mov.b64 	%fd108, {%r14, %r34};
	{
	.reg .b32 %temp; 
	mov.b64 	{%temp, %r35}, %fd4;
	}
	mov.b32 	%f2, %r35;
	abs.f32 	%f1, %f2;
	setp.lt.f32 	%p4, %f1, 0f4086232B;
	@%p4 bra 	$L__BB2_7;
	setp.lt.f64 	%p5, %fd4, 0d0000000000000000;
	add.f64 	%fd101, %fd4, 0d7FF0000000000000;
	selp.f64 	%fd108, 0d0000000000000000, %fd101, %p5;
	setp.geu.f32 	%p6, %f1, 0f40874800;
	@%p6 bra 	$L__BB2_7;
	shr.u32 	%r36, %r13, 31;
	add.s32 	%r37, %r13, %r36;
	shr.s32 	%r38, %r37, 1;
	shl.b32 	%r39, %r38, 20;
	add.s32 	%r40, %r15, %r39;
	mov.b64 	%fd102, {%r14, %r40};
	sub.s32 	%r41, %r13, %r38;
	shl.b32 	%r42, %r41, 20;
	add.s32 	%r43, %r42, 1072693248;
	mov.b32 	%r44, 0;
	mov.b64 	%fd103, {%r44, %r43};
	mul.f64 	%fd108, %fd103, %fd102;
$L__BB2_7:
	abs.f64 	%fd104, %fd108;
	setp.eq.f64 	%p7, %fd104, 0d7FF0000000000000;
	fma.rn.f64 	%fd105, %fd108, %fd5, %fd108;
	selp.f64 	%fd106, %fd108, %fd105, %p7;
	st.param.f64 	[func_retval0], %fd106;
	ret;

}


// ===== COMPILED SASS (sm_100) =====

	.target	sm_100

	.elftype	@"ET_EXEC"


//--------------------- .note.nv.tkinfo           --------------------------
	.section	.note.nv.tkinfo,"",@"SHT_NOTE"
	.sectionflags	@"SHF_NOTE_NV_TKINFO"
	.tkinfo
        /*0018*/ 	.word	0x00000002
        /*0030*/ 	.string	""
        /*0030*/ 	.string	"ptxas"
        /*0030*/ 	.string	"Cuda compilation tools, release 13.0, V13.0.88"
        /*0030*/ 	.string	"Build cuda_13.0.r13.0/compiler.36424714_0"
        /*0030*/ 	.string	"-arch sm_100 -m 64 "



//--------------------- .note.nv.cuinfo           --------------------------
	.section	.note.nv.cuinfo,"",@"SHT_NOTE"
	.sectionflags	@"SHF_NOTE_NV_CUINFO"
        /*0018*/ 	.short	0x0002
        /*001a*/ 	.short	0x0064
        /*001c*/ 	.short	0x0082
	.zero		2


//--------------------- .nv.info                  --------------------------
	.section	.nv.info,"",@"SHT_CUDA_INFO"
	.align	4


	//----- nvinfo : EIATTR_REGCOUNT
	.align		4
        /*0000*/ 	.byte	0x04, 0x2f
        /*0002*/ 	.short	(.L_1 - .L_0)
	.align		4
.L_0:
        /*0004*/ 	.word	index@(_Z16compute_JST_fluxPKdPdddi)
        /*0008*/ 	.word	0x00000028


	//----- nvinfo : EIATTR_FRAME_SIZE
	.align		4
.L_1:
        /*000c*/ 	.byte	0x04, 0x11
        /*000e*/ 	.short	(.L_3 - .L_2)
	.align		4
.L_2:
        /*0010*/ 	.word	index@($_Z16compute_JST_fluxPKdPdddi$__internal_accurate_pow)
        /*0014*/ 	.word	0x00000000


	//----- nvinfo : EIATTR_FRAME_SIZE
	.align		4
.L_3:
        /*0018*/ 	.byte	0x04, 0x11
        /*001a*/ 	.short	(.L_5 - .L_4)
	.align		4
.L_4:
        /*001c*/ 	.word	index@(_Z16compute_JST_fluxPKdPdddi)
        /*0020*/ 	.word	0x00000000


	//----- nvinfo : EIATTR_REGCOUNT
	.align		4
.L_5:
        /*0024*/ 	.byte	0x04, 0x2f
        /*0026*/ 	.short	(.L_7 - .L_6)
	.align		4
.L_6:
        /*0028*/ 	.word	index@(_Z12update_statePdPKddi)
        /*002c*/ 	.word	0x0000000a


	//----- nvinfo : EIATTR_FRAME_SIZE
	.align		4
.L_7:
        /*0030*/ 	.byte	0x04, 0x11
        /*0032*/ 	.short	(.L_9 - .L_8)
	.align		4
.L_8:
        /*0034*/ 	.word	index@(_Z12update_statePdPKddi)
        /*0038*/ 	.word	0x00000000


	//----- nvinfo : EIATTR_MIN_STACK_SIZE
	.align		4
.L_9:
        /*003c*/ 	.byte	0x04, 0x12
        /*003e*/ 	.short	(.L_11 - .L_10)
	.align		4
.L_10:
        /*0040*/ 	.word	index@(_Z12update_statePdPKddi)
        /*0044*/ 	.word	0x00000000


	//----- nvinfo : EIATTR_MIN_STACK_SIZE
	.align		4
.L_11:
        /*0048*/ 	.byte	0x04, 0x12
        /*004a*/ 	.short	(.L_13 - .L_12)
	.align		4
.L_12:
        /*004c*/ 	.word	index@(_Z16compute_JST_fluxPKdPdddi)
        /*0050*/ 	.word	0x00000000
.L_13:


//--------------------- .nv.compat                --------------------------
	.section	.nv.compat,"",@"SHT_CUDA_COMPAT_INFO"
	.align	4
        /*0000*/ 	.byte	0x02, 0x09, 0x00, 0x00, 0x02, 0x02, 0x01, 0x00, 0x02, 0x05, 0x05, 0x00, 0x03, 0x07, 0x01, 0x01
        /*0010*/ 	.byte	0x02, 0x03, 0x00, 0x00, 0x02, 0x06, 0x01, 0x00, 0x04, 0x0b, 0x08, 0x00, 0x01, 0x00, 0x00, 0x00
        /*0020*/ 	.byte	0x00, 0x00, 0x00, 0x00


//--------------------- .nv.info._Z12update_statePdPKddi --------------------------
	.section	.nv.info._Z12update_statePdPKddi,"",@"SHT_CUDA_INFO"
	.sectionflags	@""
	.align	4


	//----- nvinfo : EIATTR_CUDA_API_VERSION
	.align		4
        /*0000*/ 	.byte	0x04, 0x37
        /*0002*/ 	.short	(.L_15 - .L_14)
.L_14:
        /*0004*/ 	.word	0x00000082


	//----- nvinfo : EIATTR_KPARAM_INFO
	.align		4
.L_15:
        /*0008*/ 	.byte	0x04, 0x17
        /*000a*/ 	.short	(.L_17 - .L_16)
.L_16:
        /*000c*/ 	.word	0x00000000
        /*0010*/ 	.short	0x0003
        /*0012*/ 	.short	0x0018
        /*0014*/ 	.byte	0x00, 0xf0, 0x11, 0x00


	//----- nvinfo : EIATTR_KPARAM_INFO
	.align		4
.L_17:
        /*0018*/ 	.byte	0x04, 0x17
        /*001a*/ 	.short	(.L_19 - .L_18)
.L_18:
        /*001c*/ 	.word	0x00000000
        /*0020*/ 	.short	0x0002
        /*0022*/ 	.short	0x0010
        /*0024*/ 	.byte	0x00, 0xf0, 0x21, 0x00


	//----- nvinfo : EIATTR_KPARAM_INFO
	.align		4
.L_19:
        /*0028*/ 	.byte	0x04, 0x17
        /*002a*/ 	.short	(.L_21 - .L_20)
.L_20:
        /*002c*/ 	.word	0x00000000
        /*0030*/ 	.short	0x0001
        /*0032*/ 	.short	0x0008
        /*0034*/ 	.byte	0x00, 0xf5, 0x21, 0x00


	//----- nvinfo : EIATTR_KPARAM_INFO
	.align		4
.L_21:
        /*0038*/ 	.byte	0x04, 0x17
        /*003a*/ 	.short	(.L_23 - .L_22)
.L_22:
        /*003c*/ 	.word	0x00000000
        /*0040*/ 	.short	0x0000
        /*0042*/ 	.short	0x0000
        /*0044*/ 	.byte	0x00, 0xf5, 0x21, 0x00


	//----- nvinfo : EIATTR_SPARSE_MMA_MASK
	.align		4
.L_23:
        /*0048*/ 	.byte	0x03, 0x50
        /*004a*/ 	.short	0x0000


	//----- nvinfo : EIATTR_MAXREG_COUNT
	.align		4
        /*004c*/ 	.byte	0x03, 0x1b
        /*004e*/ 	.short	0x00ff


	//----- nvinfo : EIATTR_MERCURY_ISA_VERSION
	.align		4
        /*0050*/ 	.byte	0x03, 0x5f
        /*0052*/ 	.short	0x0101


	//----- nvinfo : EIATTR_VRC_CTA_INIT_COUNT
	.align		4
        /*0054*/ 	.byte	0x02, 0x4a
	.zero		1
	.zero		1


	//----- nvinfo : EIATTR_EXIT_INSTR_OFFSETS
	.align		4
        /*0058*/ 	.byte	0x04, 0x1c
        /*005a*/ 	.short	(.L_25 - .L_24)


	//   ....[0]....
.L_24:
        /*005c*/ 	.word	0x00000070


	//   ....[1]....
        /*0060*/ 	.word	0x00000120


	//----- nvinfo : EIATTR_CBANK_PARAM_SIZE
	.align		4
.L_25:
        /*0064*/ 	.byte	0x03, 0x19
        /*0066*/ 	.short	0x001c


	//----- nvinfo : EIATTR_PARAM_CBANK
	.align		4
        /*0068*/ 	.byte	0x04, 0x0a
        /*006a*/ 	.short	(.L_27 - .L_26)
	.align		4
.L_26:
        /*006c*/ 	.word	index@(.nv.constant0._Z12update_statePdPKddi)
        /*0070*/ 	.short	0x0380
        /*0072*/ 	.short	0x001c


	//----- nvinfo : EIATTR_SW_WAR
	.align		4
.L_27:
        /*0074*/ 	.byte	0x04, 0x36
        /*0076*/ 	.short	(.L_29 - .L_28)
.L_28:
        /*0078*/ 	.word	0x00000008
.L_29:


//--------------------- .nv.info._Z16compute_JST_fluxPKdPdddi --------------------------
	.section	.nv.info._Z16compute_JST_fluxPKdPdddi,"",@"SHT_CUDA_INFO"
	.sectionflags	@""
	.align	4


	//----- nvinfo : EIATTR_CUDA_API_VERSION
	.align		4
        /*0000*/ 	.byte	0x04, 0x37
        /*0002*/ 	.short	(.L_31 - .L_30)
.L_30:
        /*0004*/ 	.word	0x00000082


	//----- nvinfo : EIATTR_KPARAM_INFO
	.align		4
.L_31:
        /*0008*/ 	.byte	0x04, 0x17
        /*000a*/ 	.short	(.L_33 - .L_32)
.L_32:
        /*000c*/ 	.word	0x00000000
        /*0010*/ 	.short	0x0004
        /*0012*/ 	.short	0x0020
        /*0014*/ 	.byte	0x00, 0xf0, 0x11, 0x00


	//----- nvinfo : EIATTR_KPARAM_INFO
	.align		4
.L_33:
        /*0018*/ 	.byte	0x04, 0x17
        /*001a*/ 	.short	(.L_35 - .L_34)
.L_34:
        /*001c*/ 	.word	0x00000000
        /*0020*/ 	.short	0x0003
        /*0022*/ 	.short	0x0018
        /*0024*/ 	.byte	0x00, 0xf0, 0x21, 0x00


	//----- nvinfo : EIATTR_KPARAM_INFO
	.align		4
.L_35:
        /*0028*/ 	.byte	0x04, 0x17
        /*002a*/ 	.short	(.L_37 - .L_36)
.L_36:
        /*002c*/ 	.word	0x00000000
        /*0030*/ 	.short	0x0002
        /*0032*/ 	.short	0x0010
        /*0034*/ 	.byte	0x00, 0xf0, 0x21, 0x00


	//----- nvinfo : EIATTR_KPARAM_INFO
	.align		4
.L_37:
        /*0038*/ 	.byte	0x04, 0x17
        /*003a*/ 	.short	(.L_39 - .L_38)
.L_38:
        /*003c*/ 	.word	0x00000000
        /*0040*/ 	.short	0x0001
        /*0042*/ 	.short	0x0008
        /*0044*/ 	.byte	0x00, 0xf5, 0x21, 0x00


	//----- nvinfo : EIATTR_KPARAM_INFO
	.align		4
.L_39:
        /*0048*/ 	.byte	0x04, 0x17
        /*004a*/ 	.short	(.L_41 - .L_40)
.L_40:
        /*004c*/ 	.word	0x00000000
        /*0050*/ 	.short	0x0000
        /*0052*/ 	.short	0x0000
        /*0054*/ 	.byte	0x00, 0xf5, 0x21, 0x00


	//----- nvinfo : EIATTR_SPARSE_MMA_MASK
	.align		4
.L_41:
        /*0058*/ 	.byte	0x03, 0x50
        /*005a*/ 	.short	0x0000


	//----- nvinfo : EIATTR_MAXREG_COUNT
	.align		4
        /*005c*/ 	.byte	0x03, 0x1b
        /*005e*/ 	.short	0x00ff


	//----- nvinfo : EIATTR_MERCURY_ISA_VERSION
	.align		4
        /*0060*/ 	.byte	0x03, 0x5f
        /*0062*/ 	.short	0x0101


	//----- nvinfo : EIATTR_VRC_CTA_INIT_COUNT
	.align		4
        /*0064*/ 	.byte	0x02, 0x4a
	.zero		1
	.zero		1


	//----- nvinfo : EIATTR_EXIT_INSTR_OFFSETS
	.align		4
        /*0068*/ 	.byte	0x04, 0x1c
        /*006a*/ 	.short	(.L_43 - .L_42)


	//   ....[0]....
.L_42:
        /*006c*/ 	.word	0x00000070


	//   ....[1]....
        /*0070*/ 	.word	0x00000970


	//----- nvinfo : EIATTR_CRS_STACK_SIZE
	.align		4
.L_43:
        /*0074*/ 	.byte	0x04, 0x1e
        /*0076*/ 	.short	(.L_45 - .L_44)
.L_44:
        /*0078*/ 	.word	0x00000000


	//----- nvinfo : EIATTR_CBANK_PARAM_SIZE
	.align		4
.L_45:
        /*007c*/ 	.byte	0x03, 0x19
        /*007e*/ 	.short	0x0024


	//----- nvinfo : EIATTR_PARAM_CBANK
	.align		4
        /*0080*/ 	.byte	0x04, 0x0a
        /*0082*/ 	.short	(.L_47 - .L_46)
	.align		4
.L_46:
        /*0084*/ 	.word	index@(.nv.constant0._Z16compute_JST_fluxPKdPdddi)
        /*0088*/ 	.short	0x0380
        /*008a*/ 	.short	0x0024


	//----- nvinfo : EIATTR_SW_WAR
	.align		4
.L_47:
        /*008c*/ 	.byte	0x04, 0x36
        /*008e*/ 	.short	(.L_49 - .L_48)
.L_48:
        /*0090*/ 	.word	0x00000008
.L_49:


//--------------------- .nv.callgraph             --------------------------
	.section	.nv.callgraph,"",@"SHT_CUDA_CALLGRAPH"
	.align	4
	.sectionentsize	8
	.align		4
        /*0000*/ 	.word	0x00000000
	.align		4
        /*0004*/ 	.word	0xffffffff
	.align		4
        /*0008*/ 	.word	0x00000000
	.align		4
        /*000c*/ 	.word	0xfffffffe
	.align		4
        /*0010*/ 	.word	0x00000000
	.align		4
        /*0014*/ 	.word	0xfffffffd
	.align		4
        /*0018*/ 	.word	0x00000000
	.align		4
        /*001c*/ 	.word	0xfffffffc


//--------------------- .text._Z12update_statePdPKddi --------------------------
	.section	.text._Z12update_statePdPKddi,"ax",@progbits
	.align	128
        .global         _Z12update_statePdPKddi
        .type           _Z12update_statePdPKddi,@function
        .size           _Z12update_statePdPKddi,(.L_x_18 - _Z12update_statePdPKddi)
        .other          _Z12update_statePdPKddi,@"STO_CUDA_ENTRY STV_DEFAULT"
_Z12update_statePdPKddi:
.text._Z12update_statePdPKddi:
[----:B------:R-:W-:Y:S01]  /*0000*/  LDC R1, c[0x0][0x37c] ;  /* 0x0000df00ff017b82 */ /* 0x000fe20000000800 */
[----:B------:R-:W0:Y:S07]  /*0010*/  S2R R0, SR_TID.X ;  /* 0x0000000000007919 */ /* 0x000e2e0000002100 */
[----:B------:R-:W0:Y:S01]  /*0020*/  S2UR UR4, SR_CTAID.X ;  /* 0x00000000000479c3 */ /* 0x000e220000002500 */
[----:B------:R-:W1:Y:S07]  /*0030*/  LDCU UR5, c[0x0][0x398] ;  /* 0x00007300ff0577ac */ /* 0x000e6e0008000800 */
[----:B------:R-:W0:Y:S02]  /*0040*/  LDC R5, c[0x0][0x360] ;  /* 0x0000d800ff057b82 */ /* 0x000e240000000800 */
[----:B0-----:R-:W-:-:S05]  /*0050*/  IMAD R5, R5, UR4, R0 ;  /* 0x0000000405057c24 */ /* 0x001fca000f8e0200 */
[----:B-1----:R-:W-:-:S13]  /*0060*/  ISETP.GE.AND P0, PT, R5, UR5, PT ;  /* 0x0000000505007c0c */ /* 0x002fda000bf06270 */
[----:B------:R-:W-:Y:S05]  /*0070*/  @P0 EXIT ;  /* 0x000000000000094d */ /* 0x000fea0003800000 */
[----:B------:R-:W0:Y:S01]  /*0080*/  LDC.64 R6, c[0x0][0x388] ;  /* 0x0000e200ff067b82 */ /* 0x000e220000000a00 */
[----:B------:R-:W1:Y:S01]  /*0090*/  LDCU.64 UR4, c[0x0][0x358] ;  /* 0x00006b00ff0477ac */ /* 0x000e620008000a00 */
[----:B------:R-:W2:Y:S06]  /*00a0*/  LDCU.64 UR6, c[0x0][0x390] ;  /* 0x00007200ff0677ac */ /* 0x000eac0008000a00 */
[----:B------:R-:W3:Y:S01]  /*00b0*/  LDC.64 R2, c[0x0][0x380] ;  /* 0x0000e000ff027b82 */ /* 0x000ee20000000a00 */
[----:B0-----:R-:W-:-:S06]  /*00c0*/  IMAD.WIDE R6, R5, 0x8, R6 ;  /* 0x0000000805067825 */ /* 0x001fcc00078e0206 */
[----:B-1----:R-:W2:Y:S01]  /*00d0*/  LDG.E.64.CONSTANT R6, desc[UR4][R6.64] ;  /* 0x0000000406067981 */ /* 0x002ea2000c1e9b00 */
[----:B---3--:R-:W-:-:S05]  /*00e0*/  IMAD.WIDE R2, R5, 0x8, R2 ;  /* 0x0000000805027825 */ /* 0x008fca00078e0202 */
[----:B------:R-:W2:Y:S02]  /*00f0*/  LDG.E.64 R4, desc[UR4][R2.64] ;  /* 0x0000000402047981 */ /* 0x000ea4000c1e1b00 */
[----:B--2---:R-:W-:-:S07]  /*0100*/  DFMA R4, R6, UR6, R4 ;  /* 0x0000000606047c2b */ /* 0x004fce0008000004 */
[----:B------:R-:W-:Y:S01]  /*0110*/  STG.E.64 desc[UR4][R2.64], R4 ;  /* 0x0000000402007986 */ /* 0x000fe2000c101b04 */
[----:B------:R-:W-:Y:S05]  /*0120*/  EXIT ;  /* 0x000000000000794d */ /* 0x000fea0003800000 */
.L_x_0:
[----:B------:R-:W-:-:S00]  /*0130*/  BRA `(.L_x_0) ;  /* 0xfffffffc00fc7947 */ /* 0x000fc0000383ffff */
[----:B------:R-:W-:-:S00]  /*0140*/  NOP ;  /* 0x0000000000007918 */ /* 0x000fc00000000000 */
        /* <DEDUP_REMOVED lines=11> */
.L_x_18:


//--------------------- .text._Z16compute_JST_fluxPKdPdddi --------------------------
	.section	.text._Z16compute_JST_fluxPKdPdddi,"ax",@progbits
	.align	128
        .global         _Z16compute_JST_fluxPKdPdddi
        .type           _Z16compute_JST_fluxPKdPdddi,@function
        .size           _Z16compute_JST_fluxPKdPdddi,(.L_x_17 - _Z16compute_JST_fluxPKdPdddi)
        .other          _Z16compute_JST_fluxPKdPdddi,@"STO_CUDA_ENTRY STV_DEFAULT"
_Z16compute_JST_fluxPKdPdddi:
.text._Z16compute_JST_fluxPKdPdddi:
        /* <DEDUP_REMOVED lines=8> */
[----:B------:R-:W0:Y:S01]  /*0080*/  LDCU.64 UR8, c[0x0][0x390] ;  /* 0x00007200ff0877ac */ /* 0x000e220008000a00 */
[----:B------:R-:W-:Y:S01]  /*0090*/  ISETP.NE.AND P0, PT, R0, 0x1, PT ;  /* 0x000000010000780c */ /* 0x000fe20003f05270 */
[----:B------:R-:W-:Y:S01]  /*00a0*/  BSSY.RECONVERGENT B0, `(.L_x_1) ;  /* 0x000002a000007945 */ /* 0x000fe20003800200 */
[----:B------:R-:W1:Y:S01]  /*00b0*/  LDCU.64 UR6, c[0x0][0x358] ;  /* 0x00006b00ff0677ac */ /* 0x000e620008000a00 */
[----:B0-----:R-:W-:Y:S02]  /*00c0*/  IMAD.U32 R2, RZ, RZ, UR8 ;  /* 0x00000008ff027e24 */ /* 0x001fe4000f8e00ff */
[----:B------:R-:W-:-:S08]  /*00d0*/  IMAD.U32 R3, RZ, RZ, UR9 ;  /* 0x00000009ff037e24 */ /* 0x000fd0000f8e00ff */
[----:B-1----:R-:W-:Y:S05]  /*00e0*/  @!P0 BRA `(.L_x_2) ;  /* 0x0000000000808947 */ /* 0x002fea0003800000 */
[----:B------:R-:W0:Y:S01]  /*00f0*/  LDC.64 R4, c[0x0][0x398] ;  /* 0x0000e600ff047b82 */ /* 0x000e220000000a00 */
[----:B------:R-:W-:-:S13]  /*0100*/  ISETP.NE.AND P0, PT, R0, RZ, PT ;  /* 0x000000ff0000720c */ /* 0x000fda0003f05270 */
[----:B------:R-:W-:Y:S05]  /*0110*/  @P0 BRA `(.L_x_3) ;  /* 0x00000000001c0947 */ /* 0x000fea0003800000 */
[----:B------:R-:W1:Y:S02]  /*0120*/  LDC.64 R10, c[0x0][0x380] ;  /* 0x0000e000ff0a7b82 */ /* 0x000e640000000a00 */
[----:B-1----:R1:W5:Y:S04]  /*0130*/  LDG.E.64.CONSTANT R14, desc[UR6][R10.64] ;  /* 0x000000060a0e7981 */ /* 0x002368000c1e9b00 */
[----:B------:R1:W5:Y:S04]  /*0140*/  LDG.E.64.CONSTANT R6, desc[UR6][R10.64+0x8] ;  /* 0x000008060a067981 */ /* 0x000368000c1e9b00 */
[----:B0-----:R1:W5:Y:S01]  /*0150*/  LDG.E.64.CONSTANT R4, desc[UR6][R10.64+0x10] ;  /* 0x000010060a047981 */ /* 0x001362000c1e9b00 */
[----:B------:R-:W-:-:S02]  /*0160*/  IMAD.U32 R8, RZ, RZ, UR8 ;  /* 0x00000008ff087e24 */ /* 0x000fc4000f8e00ff */
[----:B------:R-:W-:Y:S01]  /*0170*/  IMAD.U32 R9, RZ, RZ, UR9 ;  /* 0x00000009ff097e24 */ /* 0x000fe2000f8e00ff */
[----:B------:R-:W-:Y:S06]  /*0180*/  BRA `(.L_x_4) ;  /* 0x00000000006c7947 */ /* 0x000fec0003800000 */
.L_x_3:
[----:B------:R-:W-:-:S06]  /*0190*/  UIADD3 UR4, UPT, UPT, UR5, -0x2, URZ ;  /* 0xfffffffe05047890 */ /* 0x000fcc000fffe0ff */
[----:B------:R-:W-:-:S13]  /*01a0*/  ISETP.NE.AND P0, PT, R0, UR4, PT ;  /* 0x0000000400007c0c */ /* 0x000fda000bf05270 */
[----:B------:R-:W-:Y:S05]  /*01b0*/  @P0 BRA `(.L_x_5) ;  /* 0x00000000001c0947 */ /* 0x000fea0003800000 */
[----:B------:R-:W1:Y:S02]  /*01c0*/  LDC.64 R10, c[0x0][0x380] ;  /* 0x0000e000ff0a7b82 */ /* 0x000e640000000a00 */
[----:B-1----:R-:W-:-:S05]  /*01d0*/  IMAD.WIDE R10, R0, 0x8, R10 ;  /* 0x00000008000a7825 */ /* 0x002fca00078e020a */
[----:B------:R2:W5:Y:S04]  /*01e0*/  LDG.E.64.CONSTANT R2, desc[UR6][R10.64+-0x10] ;  /* 0xfffff0060a027981 */ /* 0x000568000c1e9b00 */
[----:B------:R2:W5:Y:S04]  /*01f0*/  LDG.E.64.CONSTANT R8, desc[UR6][R10.64+-0x8] ;  /* 0xfffff8060a087981 */ /* 0x000568000c1e9b00 */
[----:B------:R2:W5:Y:S04]  /*0200*/  LDG.E.64.CONSTANT R14, desc[UR6][R10.64] ;  /* 0x000000060a0e7981 */ /* 0x000568000c1e9b00 */
[----:B------:R2:W5:Y:S01]  /*0210*/  LDG.E.64.CONSTANT R6, desc[UR6][R10.64+0x8] ;  /* 0x000008060a067981 */ /* 0x000562000c1e9b00 */
[----:B------:R-:W-:Y:S05]  /*0220*/  BRA `(.L_x_4) ;  /* 0x0000000000447947 */ /* 0x000fea0003800000 */
.L_x_5:
[----:B------:R-:W1:Y:S01]  /*0230*/  LDC.64 R2, c[0x0][0x380] ;  /* 0x0000e000ff027b82 */ /* 0x000e620000000a00 */
[----:B------:R-:W-:-:S06]  /*0240*/  UIADD3 UR4, UPT, UPT, UR5, -0x1, URZ ;  /* 0xffffffff05047890 */ /* 0x000fcc000fffe0ff */
[----:B------:R-:W-:-:S13]  /*0250*/  ISETP.NE.AND P0, PT, R0, UR4, PT ;  /* 0x0000000400007c0c */ /* 0x000fda000bf05270 */
[----:B0-----:R-:W-:Y:S02]  /*0260*/  @!P0 IMAD.MOV.U32 R6, RZ, RZ, R4 ;  /* 0x000000ffff068224 */ /* 0x001fe400078e0004 */
[----:B------:R-:W-:Y:S02]  /*0270*/  @!P0 IMAD.MOV.U32 R7, RZ, RZ, R5 ;  /* 0x000000ffff078224 */ /* 0x000fe400078e0005 */
[----:B-1----:R-:W-:-:S05]  /*0280*/  IMAD.WIDE R10, R0, 0x8, R2 ;  /* 0x00000008000a7825 */ /* 0x002fca00078e0202 */
[----:B------:R0:W5:Y:S04]  /*0290*/  LDG.E.64.CONSTANT R2, desc[UR6][R10.64+-0x10] ;  /* 0xfffff0060a027981 */ /* 0x000168000c1e9b00 */
[----:B------:R0:W5:Y:S04]  /*02a0*/  LDG.E.64.CONSTANT R8, desc[UR6][R10.64+-0x8] ;  /* 0xfffff8060a087981 */ /* 0x000168000c1e9b00 */
[----:B------:R0:W5:Y:S04]  /*02b0*/  LDG.E.64.CONSTANT R14, desc[UR6][R10.64] ;  /* 0x000000060a0e7981 */ /* 0x000168000c1e9b00 */
[----:B------:R0:W5:Y:S04]  /*02c0*/  @P0 LDG.E.64.CONSTANT R4, desc[UR6][R10.64+0x10] ;  /* 0x000010060a040981 */ /* 0x000168000c1e9b00 */
[----:B------:R0:W5:Y:S01]  /*02d0*/  @P0 LDG.E.64.CONSTANT R6, desc[UR6][R10.64+0x8] ;  /* 0x000008060a060981 */ /* 0x000162000c1e9b00 */
[----:B------:R-:W-:Y:S05]  /*02e0*/  BRA `(.L_x_4) ;  /* 0x0000000000147947 */ /* 0x000fea0003800000 */
.L_x_2:
[----:B------:R-:W0:Y:S02]  /*02f0*/  LDC.64 R10, c[0x0][0x380] ;  /* 0x0000e000ff0a7b82 */ /* 0x000e240000000a00 */
[----:B0-----:R3:W5:Y:S04]  /*0300*/  LDG.E.64.CONSTANT R8, desc[UR6][R10.64] ;  /* 0x000000060a087981 */ /* 0x001768000c1e9b00 */
[----:B------:R3:W5:Y:S04]  /*0310*/  LDG.E.64.CONSTANT R14, desc[UR6][R10.64+0x8] ;  /* 0x000008060a0e7981 */ /* 0x000768000c1e9b00 */
[----:B------:R3:W5:Y:S04]  /*0320*/  LDG.E.64.CONSTANT R6, desc[UR6][R10.64+0x10] ;  /* 0x000010060a067981 */ /* 0x000768000c1e9b00 */
[----:B------:R3:W5:Y:S02]  /*0330*/  LDG.E.64.CONSTANT R4, desc[UR6][R10.64+0x18] ;  /* 0x000018060a047981 */ /* 0x000764000c1e9b00 */
.L_x_4:
[----:B------:R-:W-:Y:S05]  /*0340*/  BSYNC.RECONVERGENT B0 ;  /* 0x0000000000007941 */ /* 0x000fea0003800200 */
.L_x_1:
[----:B-----5:R-:W-:Y:S01]  /*0350*/  DADD R36, -RZ, |R14| ;  /* 0x00000000ff247229 */ /* 0x020fe2000000050e */
[----:B------:R-:W-:Y:S09]  /*0360*/  BSSY.RECONVERGENT B0, `(.L_x_6) ;  /* 0x0000004000007945 */ /* 0x000ff20003800200 */
[----:B------:R-:W-:Y:S01]  /*0370*/  IMAD.MOV.U32 R22, RZ, RZ, R36 ;  /* 0x000000ffff167224 */ /* 0x000fe200078e0024 */
[----:B------:R-:W-:-:S07]  /*0380*/  MOV R36, 0x3a0 ;  /* 0x000003a000247802 */ /* 0x000fce0000000f00 */
[----:B0123--:R-:W-:Y:S05]  /*0390*/  CALL.REL.NOINC `($_Z16compute_JST_fluxPKdPdddi$__internal_accurate_pow) ;  /* 0x0000000400787944 */ /* 0x00ffea0003c00000 */
[----:B------:R-:W-:Y:S05]  /*03a0*/  BSYNC.RECONVERGENT B0 ;  /* 0x0000000000007941 */ /* 0x000fea0003800200 */
.L_x_6:
[C---:B------:R-:W-:Y:S01]  /*03b0*/  DADD R10, R14.reuse, 2 ;  /* 0x400000000e0a7429 */ /* 0x040fe20000000000 */
[----:B------:R-:W-:Y:S01]  /*03c0*/  BSSY.RECONVERGENT B0, `(.L_x_7) ;  /* 0x000000d000007945 */ /* 0x000fe20003800200 */
[----:B------:R-:W-:Y:S02]  /*03d0*/  DSETP.NEU.AND P0, PT, R14, RZ, PT ;  /* 0x000000ff0e00722a */ /* 0x000fe40003f0d000 */
[----:B------:R-:W-:-:S06]  /*03e0*/  DADD R36, -RZ, |R8| ;  /* 0x00000000ff247229 */ /* 0x000fcc0000000508 */
[----:B------:R-:W-:-:S04]  /*03f0*/  LOP3.LUT R10, R11, 0x7ff00000, RZ, 0xc0, !PT ;  /* 0x7ff000000b0a7812 */ /* 0x000fc800078ec0ff */
[----:B------:R-:W-:Y:S02]  /*0400*/  ISETP.NE.AND P1, PT, R10, 0x7ff00000, PT ;  /* 0x7ff000000a00780c */ /* 0x000fe40003f25270 */
[----:B------:R-:W-:-:S11]  /*0410*/  @!P0 CS2R R16, SRZ ;  /* 0x0000000000108805 */ /* 0x000fd6000001ff00 */
[----:B------:R-:W-:Y:S05]  /*0420*/  @P1 BRA `(.L_x_8) ;  /* 0x0000000000181947 */ /* 0x000fea0003800000 */
[----:B------:R-:W-:-:S14]  /*0430*/  DSETP.NAN.AND P0, PT, R14, R14, PT ;  /* 0x0000000e0e00722a */ /* 0x000fdc0003f08000 */
[----:B------:R-:W-:Y:S01]  /*0440*/  @P0 DADD R16, R14, 2 ;  /* 0x400000000e100429 */ /* 0x000fe20000000000 */
[----:B------:R-:W-:Y:S10]  /*0450*/  @P0 BRA `(.L_x_8) ;  /* 0x00000000000c0947 */ /* 0x000ff40003800000 */
[----:B------:R-:W-:-:S14]  /*0460*/  DSETP.NEU.AND P0, PT, |R14|, +INF , PT ;  /* 0x7ff000000e00742a */ /* 0x000fdc0003f0d200 */
[----:B------:R-:W-:Y:S02]  /*0470*/  @!P0 IMAD.MOV.U32 R16, RZ, RZ, 0x0 ;  /* 0x00000000ff108424 */ /* 0x000fe400078e00ff */
[----:B------:R-:W-:-:S07]  /*0480*/  @!P0 IMAD.MOV.U32 R17, RZ, RZ, 0x7ff00000 ;  /* 0x7ff00000ff118424 */ /* 0x000fce00078e00ff */
.L_x_8:
[----:B------:R-:W-:Y:S05]  /*0490*/  BSYNC.RECONVERGENT B0 ;  /* 0x0000000000007941 */ /* 0x000fea0003800200 */
.L_x_7:
[----:B------:R-:W-:Y:S01]  /*04a0*/  DMUL R16, R16, 0.5 ;  /* 0x3fe0000010107828 */ /* 0x000fe20000000000 */
[----:B------:R-:W-:Y:S01]  /*04b0*/  BSSY.RECONVERGENT B0, `(.L_x_9) ;  /* 0x0000007000007945 */ /* 0x000fe20003800200 */
[----:B------:R-:W-:Y:S01]  /*04c0*/  DSETP.NEU.AND P0, PT, R14, 1, PT ;  /* 0x3ff000000e00742a */ /* 0x000fe20003f0d000 */
[----:B------:R-:W-:Y:S01]  /*04d0*/  IMAD.MOV.U32 R22, RZ, RZ, R36 ;  /* 0x000000ffff167224 */ /* 0x000fe200078e0024 */
[----:B------:R-:W-:-:S06]  /*04e0*/  MOV R36, 0x520 ;  /* 0x0000052000247802 */ /* 0x000fcc0000000f00 */
[----:B------:R-:W-:Y:S02]  /*04f0*/  FSEL R10, R16, RZ, P0 ;  /* 0x000000ff100a7208 */ /* 0x000fe40000000000 */
[----:B------:R-:W-:-:S07]  /*0500*/  FSEL R11, R17, 1.75, P0 ;  /* 0x3fe00000110b7808 */ /* 0x000fce0000000000 */
[----:B------:R-:W-:Y:S05]  /*0510*/  CALL.REL.NOINC `($_Z16compute_JST_fluxPKdPdddi$__internal_accurate_pow) ;  /* 0x0000000400187944 */ /* 0x000fea0003c00000 */
[----:B------:R-:W-:Y:S05]  /*0520*/  BSYNC.RECONVERGENT B0 ;  /* 0x0000000000007941 */ /* 0x000fea0003800200 */
.L_x_9:
[C---:B------:R-:W-:Y:S01]  /*0530*/  DADD R18, R8.reuse, 2 ;  /* 0x4000000008127429 */ /* 0x040fe20000000000 */
[----:B------:R-:W-:Y:S01]  /*0540*/  BSSY.RECONVERGENT B0, `(.L_x_10) ;  /* 0x0000012000007945 */ /* 0x000fe20003800200 */
[--C-:B------:R-:W-:Y:S02]  /*0550*/  DADD R12, -R8, R14.reuse ;  /* 0x00000000080c7229 */ /* 0x100fe4000000010e */
[----:B------:R-:W-:Y:S02]  /*0560*/  DADD R14, R6, -R14 ;  /* 0x00000000060e7229 */ /* 0x000fe4000000080e */
[C---:B------:R-:W-:Y:S02]  /*0570*/  DSETP.NEU.AND P0, PT, R8.reuse, RZ, PT ;  /* 0x000000ff0800722a */ /* 0x040fe40003f0d000 */
[----:B------:R-:W-:Y:S02]  /*0580*/  DADD R2, R8, -R2 ;  /* 0x0000000008027229 */ /* 0x000fe40000000802 */
[----:B------:R-:W-:Y:S01]  /*0590*/  LOP3.LUT R18, R19, 0x7ff00000, RZ, 0xc0, !PT ;  /* 0x7ff0000013127812 */ /* 0x000fe200078ec0ff */
[----:B------:R-:W-:-:S03]  /*05a0*/  DADD R20, R12, R12 ;  /* 0x000000000c147229 */ /* 0x000fc6000000000c */
[----:B------:R-:W-:-:S05]  /*05b0*/  ISETP.NE.AND P1, PT, R18, 0x7ff00000, PT ;  /* 0x7ff000001200780c */ /* 0x000fca0003f25270 */
[----:B------:R-:W-:Y:S01]  /*05c0*/  DADD R20, R14, -R20 ;  /* 0x000000000e147229 */ /* 0x000fe20000000814 */
[----:B------:R-:W-:-:S07]  /*05d0*/  @!P0 CS2R R16, SRZ ;  /* 0x0000000000108805 */ /* 0x000fce000001ff00 */
[----:B------:R-:W-:Y:S01]  /*05e0*/  DADD R2, R2, R20 ;  /* 0x0000000002027229 */ /* 0x000fe20000000014 */
[----:B------:R-:W-:Y:S10]  /*05f0*/  @P1 BRA `(.L_x_11) ;  /* 0x0000000000181947 */ /* 0x000ff40003800000 */
[----:B------:R-:W-:-:S14]  /*0600*/  DSETP.NAN.AND P0, PT, R8, R8, PT ;  /* 0x000000080800722a */ /* 0x000fdc0003f08000 */
[----:B------:R-:W-:Y:S01]  /*0610*/  @P0 DADD R16, R8, 2 ;  /* 0x4000000008100429 */ /* 0x000fe20000000000 */
[----:B------:R-:W-:Y:S10]  /*0620*/  @P0 BRA `(.L_x_11) ;  /* 0x00000000000c0947 */ /* 0x000ff40003800000 */
[----:B------:R-:W-:-:S14]  /*0630*/  DSETP.NEU.AND P0, PT, |R8|, +INF , PT ;  /* 0x7ff000000800742a */ /* 0x000fdc0003f0d200 */
[----:B------:R-:W-:Y:S01]  /*0640*/  @!P0 MOV R16, 0x0 ;  /* 0x0000000000108802 */ /* 0x000fe20000000f00 */
[----:B------:R-:W-:-:S07]  /*0650*/  @!P0 IMAD.MOV.U32 R17, RZ, RZ, 0x7ff00000 ;  /* 0x7ff00000ff118424 */ /* 0x000fce00078e00ff */
.L_x_11:
[----:B------:R-:W-:Y:S05]  /*0660*/  BSYNC.RECONVERGENT B0 ;  /* 0x0000000000007941 */ /* 0x000fea0003800200 */
.L_x_10:
[----:B------:R-:W-:Y:S01]  /*0670*/  DMUL R16, R16, 0.5 ;  /* 0x3fe0000010107828 */ /* 0x000fe20000000000 */
[----:B------:R-:W-:Y:S01]  /*0680*/  UMOV UR4, 0x9999999a ;  /* 0x9999999a00047882 */ /* 0x000fe20000000000 */
[----:B------:R-:W-:Y:S01]  /*0690*/  DSETP.NEU.AND P0, PT, R8, 1, PT ;  /* 0x3ff000000800742a */ /* 0x000fe20003f0d000 */
[----:B------:R-:W-:Y:S01]  /*06a0*/  UMOV UR5, 0x3fa99999 ;  /* 0x3fa9999900057882 */ /* 0x000fe20000000000 */
[----:B------:R-:W-:Y:S01]  /*06b0*/  DADD R36, -RZ, |R6| ;  /* 0x00000000ff247229 */ /* 0x000fe20000000506 */
[----:B------:R-:W-:Y:S01]  /*06c0*/  BSSY.RECONVERGENT B0, `(.L_x_12) ;  /* 0x000000a000007945 */ /* 0x000fe20003800200 */
[----:B------:R-:W-:-:S04]  /*06d0*/  DMUL R2, R2, -UR4 ;  /* 0x8000000402027c28 */ /* 0x000fc80008000000 */
[----:B------:R-:W-:Y:S02]  /*06e0*/  FSEL R16, R16, RZ, P0 ;  /* 0x000000ff10107208 */ /* 0x000fe40000000000 */
[----:B------:R-:W-:Y:S02]  /*06f0*/  FSEL R17, R17, 1.75, P0 ;  /* 0x3fe0000011117808 */ /* 0x000fe40000000000 */
[----:B------:R-:W-:Y:S01]  /*0700*/  DFMA R8, R12, 0.5, R2 ;  /* 0x3fe000000c08782b */ /* 0x000fe20000000002 */
[----:B------:R-:W-:Y:S01]  /*0710*/  IMAD.MOV.U32 R22, RZ, RZ, R36 ;  /* 0x000000ffff167224 */ /* 0x000fe200078e0024 */
[----:B------:R-:W-:Y:S02]  /*0720*/  MOV R36, 0x760 ;  /* 0x0000076000247802 */ /* 0x000fe40000000f00 */
[----:B------:R-:W-:-:S08]  /*0730*/  DADD R2, R10, R16 ;  /* 0x000000000a027229 */ /* 0x000fd00000000010 */
[----:B------:R-:W-:-:S11]  /*0740*/  DFMA R2, R2, 0.5, -R8 ;  /* 0x3fe000000202782b */ /* 0x000fd60000000808 */
[----:B------:R-:W-:Y:S05]  /*0750*/  CALL.REL.NOINC `($_Z16compute_JST_fluxPKdPdddi$__internal_accurate_pow) ;  /* 0x0000000000887944 */ /* 0x000fea0003c00000 */
[----:B------:R-:W-:Y:S05]  /*0760*/  BSYNC.RECONVERGENT B0 ;  /* 0x0000000000007941 */ /* 0x000fea0003800200 */
.L_x_12:
[C---:B------:R-:W-:Y:S01]  /*0770*/  DADD R8, -R6.reuse, R4 ;  /* 0x0000000006087229 */ /* 0x040fe20000000104 */
[----:B------:R-:W-:Y:S01]  /*0780*/  BSSY.RECONVERGENT B0, `(.L_x_13) ;  /* 0x0000010000007945 */ /* 0x000fe20003800200 */
[----:B------:R-:W-:Y:S02]  /*0790*/  DADD R4, R6, 2 ;  /* 0x4000000006047429 */ /* 0x000fe40000000000 */
[----:B------:R-:W-:Y:S02]  /*07a0*/  DADD R18, R14, R14 ;  /* 0x000000000e127229 */ /* 0x000fe4000000000e */
[----:B------:R-:W-:-:S06]  /*07b0*/  DSETP.NEU.AND P0, PT, R6, RZ, PT ;  /* 0x000000ff0600722a */ /* 0x000fcc0003f0d000 */
[----:B------:R-:W-:Y:S01]  /*07c0*/  LOP3.LUT R4, R5, 0x7ff00000, RZ, 0xc0, !PT ;  /* 0x7ff0000005047812 */ /* 0x000fe200078ec0ff */
[----:B------:R-:W-:-:S03]  /*07d0*/  DADD R8, R8, -R18 ;  /* 0x0000000008087229 */ /* 0x000fc60000000812 */
[----:B------:R-:W-:-:S04]  /*07e0*/  ISETP.NE.AND P1, PT, R4, 0x7ff00000, PT ;  /* 0x7ff000000400780c */ /* 0x000fc80003f25270 */
[----:B------:R-:W-:Y:S01]  /*07f0*/  @!P0 CS2R R16, SRZ ;  /* 0x0000000000108805 */ /* 0x000fe2000001ff00 */
[----:B------:R-:W-:-:S08]  /*0800*/  DADD R8, R12, R8 ;  /* 0x000000000c087229 */ /* 0x000fd00000000008 */
[----:B------:R-:W-:Y:S05]  /*0810*/  @P1 BRA `(.L_x_14) ;  /* 0x0000000000181947 */ /* 0x000fea0003800000 */
[----:B------:R-:W-:-:S14]  /*0820*/  DSETP.NAN.AND P0, PT, R6, R6, PT ;  /* 0x000000060600722a */ /* 0x000fdc0003f08000 */
[----:B------:R-:W-:Y:S01]  /*0830*/  @P0 DADD R16, R6, 2 ;  /* 0x4000000006100429 */ /* 0x000fe20000000000 */
[----:B------:R-:W-:Y:S10]  /*0840*/  @P0 BRA `(.L_x_14) ;  /* 0x00000000000c0947 */ /* 0x000ff40003800000 */
[----:B------:R-:W-:-:S14]  /*0850*/  DSETP.NEU.AND P0, PT, |R6|, +INF , PT ;  /* 0x7ff000000600742a */ /* 0x000fdc0003f0d200 */
[----:B------:R-:W-:Y:S02]  /*0860*/  @!P0 IMAD.MOV.U32 R16, RZ, RZ, 0x0 ;  /* 0x00000000ff108424 */ /* 0x000fe400078e00ff */
[----:B------:R-:W-:-:S07]  /*0870*/  @!P0 IMAD.MOV.U32 R17, RZ, RZ, 0x7ff00000 ;  /* 0x7ff00000ff118424 */ /* 0x000fce00078e00ff */
.L_x_14:
[----:B------:R-:W-:Y:S05]  /*0880*/  BSYNC.RECONVERGENT B0 ;  /* 0x0000000000007941 */ /* 0x000fea0003800200 */
.L_x_13:
[----:B------:R-:W-:Y:S01]  /*0890*/  DMUL R16, R16, 0.5 ;  /* 0x3fe0000010107828 */ /* 0x000fe20000000000 */
[----:B------:R-:W-:Y:S01]  /*08a0*/  UMOV UR4, 0x9999999a ;  /* 0x9999999a00047882 */ /* 0x000fe20000000000 */
[----:B------:R-:W-:Y:S01]  /*08b0*/  DSETP.NEU.AND P0, PT, R6, 1, PT ;  /* 0x3ff000000600742a */ /* 0x000fe20003f0d000 */
[----:B------:R-:W-:Y:S01]  /*08c0*/  UMOV UR5, 0x3fa99999 ;  /* 0x3fa9999900057882 */ /* 0x000fe20000000000 */
[----:B------:R-:W0:Y:S01]  /*08d0*/  LDC.64 R6, c[0x0][0x388] ;  /* 0x0000e200ff067b82 */ /* 0x000e220000000a00 */
[----:B------:R-:W-:-:S05]  /*08e0*/  DMUL R8, R8, -UR4 ;  /* 0x8000000408087c28 */ /* 0x000fca0008000000 */
[----:B------:R-:W-:Y:S02]  /*08f0*/  FSEL R4, R16, RZ, P0 ;  /* 0x000000ff10047208 */ /* 0x000fe40000000000 */
[----:B------:R-:W-:Y:S01]  /*0900*/  FSEL R5, R17, 1.75, P0 ;  /* 0x3fe0000011057808 */ /* 0x000fe20000000000 */
[----:B------:R-:W-:-:S05]  /*0910*/  DFMA R8, R14, 0.5, R8 ;  /* 0x3fe000000e08782b */ /* 0x000fca0000000008 */
[----:B------:R-:W-:-:S08]  /*0920*/  DADD R10, R10, R4 ;  /* 0x000000000a0a7229 */ /* 0x000fd00000000004 */
[----:B------:R-:W-:Y:S01]  /*0930*/  DFMA R8, R10, 0.5, -R8 ;  /* 0x3fe000000a08782b */ /* 0x000fe20000000808 */
[----:B0-----:R-:W-:-:S07]  /*0940*/  IMAD.WIDE R4, R0, 0x8, R6 ;  /* 0x0000000800047825 */ /* 0x001fce00078e0206 */
[----:B------:R-:W-:-:S07]  /*0950*/  DADD R2, R2, -R8 ;  /* 0x0000000002027229 */ /* 0x000fce0000000808 */
[----:B------:R-:W-:Y:S01]  /*0960*/  STG.E.64 desc[UR6][R4.64], R2 ;  /* 0x0000000204007986 */ /* 0x000fe2000c101b06 */
[----:B------:R-:W-:Y:S05]  /*0970*/  EXIT ;  /* 0x000000000000794d */ /* 0x000fea0003800000 */
        .type           $_Z16compute_JST_fluxPKdPdddi$__internal_accurate_pow,@function
        .size           $_Z16compute_JST_fluxPKdPdddi$__internal_accurate_pow,(.L_x_17 - $_Z16compute_JST_fluxPKdPdddi$__internal_accurate_pow)
$_Z16compute_JST_fluxPKdPdddi$__internal_accurate_pow:
[----:B------:R-:W-:Y:S01]  /*0980*/  ISETP.GT.U32.AND P0, PT, R37, 0xfffff, PT ;  /* 0x000fffff2500780c */ /* 0x000fe20003f04070 */
[----:B------:R-:W-:Y:S01]  /*0990*/  IMAD.MOV.U32 R16, RZ, RZ, R22 ;  /* 0x000000ffff107224 */ /* 0x000fe200078e0016 */
[----:B------:R-:W-:Y:S01]  /*09a0*/  UMOV UR4, 0x7d2cafe2 ;  /* 0x7d2cafe200047882 */ /* 0x000fe20000000000 */
[--C-:B------:R-:W-:Y:S01]  /*09b0*/  IMAD.MOV.U32 R17, RZ, RZ, R37.reuse ;  /* 0x000000ffff117224 */ /* 0x100fe200078e0025 */
[----:B------:R-:W-:Y:S01]  /*09c0*/  UMOV UR5, 0x3eb0f5ff ;  /* 0x3eb0f5ff00057882 */ /* 0x000fe20000000000 */
[--C-:B------:R-:W-:Y:S01]  /*09d0*/  IMAD.MOV.U32 R18, RZ, RZ, R37.reuse ;  /* 0x000000ffff127224 */ /* 0x100fe200078e0025 */
[----:B------:R-:W-:Y:S01]  /*09e0*/  SHF.R.U32.HI R37, RZ, 0x14, R37 ;  /* 0x00000014ff257819 */ /* 0x000fe20000011625 */
[----:B------:R-:W-:Y:S01]  /*09f0*/  IMAD.MOV.U32 R32, RZ, RZ, RZ ;  /* 0x000000ffff207224 */ /* 0x000fe200078e00ff */
[----:B------:R-:W-:Y:S01]  /*0a00*/  UMOV UR8, 0x3b39803f ;  /* 0x3b39803f00087882 */ /* 0x000fe20000000000 */
[----:B------:R-:W-:Y:S01]  /*0a10*/  IMAD.MOV.U32 R24, RZ, RZ, 0x41ad3b5a ;  /* 0x41ad3b5aff187424 */ /* 0x000fe200078e00ff */
[----:B------:R-:W-:Y:S01]  /*0a20*/  UMOV UR9, 0x3c7abc9e ;  /* 0x3c7abc9e00097882 */ /* 0x000fe20000000000 */
[----:B------:R-:W-:-:S02]  /*0a30*/  IMAD.MOV.U32 R25, RZ, RZ, 0x3ed0f5d2 ;  /* 0x3ed0f5d2ff197424 */ /* 0x000fc400078e00ff */
[----:B------:R-:W-:-:S10]  /*0a40*/  @!P0 DMUL R16, R16, 1.80143985094819840000e+16 ;  /* 0x4350000010108828 */ /* 0x000fd40000000000 */
[----:B------:R-:W-:Y:S01]  /*0a50*/  @!P0 MOV R18, R17 ;  /* 0x0000001100128202 */ /* 0x000fe20000000f00 */
[----:B------:R-:W-:Y:S01]  /*0a60*/  @!P0 IMAD.MOV.U32 R22, RZ, RZ, R16 ;  /* 0x000000ffff168224 */ /* 0x000fe200078e0010 */
[----:B------:R-:W-:Y:S02]  /*0a70*/  @!P0 LEA.HI R37, R17, 0xffffffca, RZ, 0xc ;  /* 0xffffffca11258811 */ /* 0x000fe400078f60ff */
[----:B------:R-:W-:-:S03]  /*0a80*/  LOP3.LUT R18, R18, 0x800fffff, RZ, 0xc0, !PT ;  /* 0x800fffff12127812 */ /* 0x000fc600078ec0ff */
[----:B------:R-:W-:Y:S01]  /*0a90*/  VIADD R16, R37, 0xfffffc01 ;  /* 0xfffffc0125107836 */ /* 0x000fe20000000000 */
[----:B------:R-:W-:-:S04]  /*0aa0*/  LOP3.LUT R23, R18, 0x3ff00000, RZ, 0xfc, !PT ;  /* 0x3ff0000012177812 */ /* 0x000fc800078efcff */
[----:B------:R-:W-:-:S13]  /*0ab0*/  ISETP.GE.U32.AND P1, PT, R23, 0x3ff6a09f, PT ;  /* 0x3ff6a09f1700780c */ /* 0x000fda0003f26070 */
[----:B------:R-:W-:Y:S02]  /*0ac0*/  @P1 VIADD R19, R23, 0xfff00000 ;  /* 0xfff0000017131836 */ /* 0x000fe40000000000 */
[----:B------:R-:W-:Y:S02]  /*0ad0*/  @P1 VIADD R16, R37, 0xfffffc02 ;  /* 0xfffffc0225101836 */ /* 0x000fe40000000000 */
[----:B------:R-:W-:-:S06]  /*0ae0*/  @P1 IMAD.MOV.U32 R23, RZ, RZ, R19 ;  /* 0x000000ffff171224 */ /* 0x000fcc00078e0013 */
[C---:B------:R-:W-:Y:S02]  /*0af0*/  DADD R20, R22.reuse, 1 ;  /* 0x3ff0000016147429 */ /* 0x040fe40000000000 */
[----:B------:R-:W-:-:S04]  /*0b00*/  DADD R22, R22, -1 ;  /* 0xbff0000016167429 */ /* 0x000fc80000000000 */
[----:B------:R-:W0:Y:S02]  /*0b10*/  MUFU.RCP64H R33, R21 ;  /* 0x0000001500217308 */ /* 0x000e240000001800 */
[----:B0-----:R-:W-:-:S08]  /*0b20*/  DFMA R18, -R20, R32, 1 ;  /* 0x3ff000001412742b */ /* 0x001fd00000000120 */
[----:B------:R-:W-:-:S08]  /*0b30*/  DFMA R18, R18, R18, R18 ;  /* 0x000000121212722b */ /* 0x000fd00000000012 */
[----:B------:R-:W-:-:S08]  /*0b40*/  DFMA R32, R32, R18, R32 ;  /* 0x000000122020722b */ /* 0x000fd00000000020 */
[----:B------:R-:W-:-:S08]  /*0b50*/  DMUL R18, R22, R32 ;  /* 0x0000002016127228 */ /* 0x000fd00000000000 */
[----:B------:R-:W-:-:S08]  /*0b60*/  DFMA R18, R22, R32, R18 ;  /* 0x000000201612722b */ /* 0x000fd00000000012 */
[----:B------:R-:W-:-:S08]  /*0b70*/  DMUL R30, R18, R18 ;  /* 0x00000012121e7228 */ /* 0x000fd00000000000 */
[----:B------:R-:W-:Y:S01]  /*0b80*/  DFMA R20, R30, UR4, R24 ;  /* 0x000000041e147c2b */ /* 0x000fe20008000018 */
[----:B------:R-:W-:Y:S01]  /*0b90*/  UMOV UR4, 0x75488a3f ;  /* 0x75488a3f00047882 */ /* 0x000fe20000000000 */
[----:B------:R-:W-:Y:S01]  /*0ba0*/  UMOV UR5, 0x3ef3b20a ;  /* 0x3ef3b20a00057882 */ /* 0x000fe20000000000 */
[----:B------:R-:W-:-:S05]  /*0bb0*/  DADD R24, R22, -R18 ;  /* 0x0000000016187229 */ /* 0x000fca0000000812 */
[----:B------:R-:W-:Y:S01]  /*0bc0*/  DFMA R20, R30, R20, UR4 ;  /* 0x000000041e147e2b */ /* 0x000fe20008000014 */
[----:B------:R-:W-:Y:S01]  /*0bd0*/  UMOV UR4, 0xe4faecd5 ;  /* 0xe4faecd500047882 */ /* 0x000fe20000000000 */
[----:B------:R-:W-:Y:S01]  /*0be0*/  UMOV UR5, 0x3f1745cd ;  /* 0x3f1745cd00057882 */ /* 0x000fe20000000000 */
[----:B------:R-:W-:-:S05]  /*0bf0*/  DADD R24, R24, R24 ;  /* 0x0000000018187229 */ /* 0x000fca0000000018 */
[----:B------:R-:W-:Y:S01]  /*0c00*/  DFMA R20, R30, R20, UR4 ;  /* 0x000000041e147e2b */ /* 0x000fe20008000014 */
[----:B------:R-:W-:Y:S01]  /*0c10*/  UMOV UR4, 0x258a578b ;  /* 0x258a578b00047882 */ /* 0x000fe20000000000 */
[----:B------:R-:W-:Y:S01]  /*0c20*/  UMOV UR5, 0x3f3c71c7 ;  /* 0x3f3c71c700057882 */ /* 0x000fe20000000000 */
[-C--:B------:R-:W-:Y:S02]  /*0c30*/  DFMA R24, R22, -R18.reuse, R24 ;  /* 0x800000121618722b */ /* 0x080fe40000000018 */
[----:B------:R-:W-:-:S03]  /*0c40*/  DMUL R22, R18, R18 ;  /* 0x0000001212167228 */ /* 0x000fc60000000000 */
[----:B------:R-:W-:Y:S01]  /*0c50*/  DFMA R20, R30, R20, UR4 ;  /* 0x000000041e147e2b */ /* 0x000fe20008000014 */
[----:B------:R-:W-:Y:S01]  /*0c60*/  UMOV UR4, 0x9242b910 ;  /* 0x9242b91000047882 */ /* 0x000fe20000000000 */
[----:B------:R-:W-:Y:S01]  /*0c70*/  UMOV UR5, 0x3f624924 ;  /* 0x3f62492400057882 */ /* 0x000fe20000000000 */
[----:B------:R-:W-:-:S05]  /*0c80*/  DMUL R24, R32, R24 ;  /* 0x0000001820187228 */ /* 0x000fca0000000000 */
[----:B------:R-:W-:Y:S01]  /*0c90*/  DFMA R28, R30, R20, UR4 ;  /* 0x000000041e1c7e2b */ /* 0x000fe20008000014 */
[----:B------:R-:W-:Y:S01]  /*0ca0*/  UMOV UR4, 0x99999dfb ;  /* 0x99999dfb00047882 */ /* 0x000fe20000000000 */
[----:B------:R-:W-:-:S03]  /*0cb0*/  UMOV UR5, 0x3f899999 ;  /* 0x3f89999900057882 */ /* 0x000fc60000000000 */
[----:B------:R-:W-:Y:S01]  /*0cc0*/  VIADD R35, R25, 0x100000 ;  /* 0x0010000019237836 */ /* 0x000fe20000000000 */
[----:B------:R-:W-:Y:S02]  /*0cd0*/  MOV R34, R24 ;  /* 0x0000001800227202 */ /* 0x000fe40000000f00 */
[----:B------:R-:W-:Y:S01]  /*0ce0*/  DFMA R28, R30, R28, UR4 ;  /* 0x000000041e1c7e2b */ /* 0x000fe2000800001c */
[----:B------:R-:W-:Y:S01]  /*0cf0*/  UMOV UR4, 0x55555555 ;  /* 0x5555555500047882 */ /* 0x000fe20000000000 */
[----:B------:R-:W-:-:S06]  /*0d00*/  UMOV UR5, 0x3fb55555 ;  /* 0x3fb5555500057882 */ /* 0x000fcc0000000000 */
[----:B------:R-:W-:-:S08]  /*0d10*/  DFMA R20, R30, R28, UR4 ;  /* 0x000000041e147e2b */ /* 0x000fd0000800001c */
[----:B------:R-:W-:Y:S01]  /*0d20*/  DADD R26, -R20, UR4 ;  /* 0x00000004141a7e29 */ /* 0x000fe20008000100 */
[----:B------:R-:W-:Y:S01]  /*0d30*/  UMOV UR4, 0xb9e7b0 ;  /* 0x00b9e7b000047882 */ /* 0x000fe20000000000 */
[----:B------:R-:W-:-:S06]  /*0d40*/  UMOV UR5, 0x3c46a4cb ;  /* 0x3c46a4cb00057882 */ /* 0x000fcc0000000000 */
[----:B------:R-:W-:Y:S02]  /*0d50*/  DFMA R30, R30, R28, R26 ;  /* 0x0000001c1e1e722b */ /* 0x000fe4000000001a */
[C---:B------:R-:W-:Y:S02]  /*0d60*/  DMUL R26, R18.reuse, R22 ;  /* 0x00000016121a7228 */ /* 0x040fe40000000000 */
[----:B------:R-:W-:-:S04]  /*0d70*/  DFMA R28, R18, R18, -R22 ;  /* 0x00000012121c722b */ /* 0x000fc80000000816 */
[----:B------:R-:W-:Y:S01]  /*0d80*/  DADD R30, R30, -UR4 ;  /* 0x800000041e1e7e29 */ /* 0x000fe20008000000 */
[----:B------:R-:W-:Y:S01]  /*0d90*/  UMOV UR4, 0x80000000 ;  /* 0x8000000000047882 */ /* 0x000fe20000000000 */
[C---:B------:R-:W-:Y:S01]  /*0da0*/  DFMA R32, R18.reuse, R22, -R26 ;  /* 0x000000161220722b */ /* 0x040fe2000000081a */
[----:B------:R-:W-:Y:S01]  /*0db0*/  UMOV UR5, 0x43300000 ;  /* 0x4330000000057882 */ /* 0x000fe20000000000 */
[----:B------:R-:W-:-:S06]  /*0dc0*/  DFMA R28, R18, R34, R28 ;  /* 0x00000022121c722b */ /* 0x000fcc000000001c */
[----:B------:R-:W-:Y:S02]  /*0dd0*/  DFMA R32, R24, R22, R32 ;  /* 0x000000161820722b */ /* 0x000fe40000000020 */
[----:B------:R-:W-:-:S06]  /*0de0*/  DADD R22, R20, R30 ;  /* 0x0000000014167229 */ /* 0x000fcc000000001e */
[----:B------:R-:W-:Y:S02]  /*0df0*/  DFMA R32, R18, R28, R32 ;  /* 0x0000001c1220722b */ /* 0x000fe40000000020 */
[----:B------:R-:W-:Y:S02]  /*0e00*/  DMUL R28, R22, R26 ;  /* 0x0000001a161c7228 */ /* 0x000fe40000000000 */
[----:B------:R-:W-:-:S06]  /*0e10*/  DADD R34, R20, -R22 ;  /* 0x0000000014227229 */ /* 0x000fcc0000000816 */
[----:B------:R-:W-:Y:S02]  /*0e20*/  DFMA R20, R22, R26, -R28 ;  /* 0x0000001a1614722b */ /* 0x000fe4000000081c */
[----:B------:R-:W-:-:S06]  /*0e30*/  DADD R34, R30, R34 ;  /* 0x000000001e227229 */ /* 0x000fcc0000000022 */
[----:B------:R-:W-:-:S08]  /*0e40*/  DFMA R20, R22, R32, R20 ;  /* 0x000000201614722b */ /* 0x000fd00000000014 */
[----:B------:R-:W-:-:S08]  /*0e50*/  DFMA R26, R34, R26, R20 ;  /* 0x0000001a221a722b */ /* 0x000fd00000000014 */
[----:B------:R-:W-:-:S08]  /*0e60*/  DADD R20, R28, R26 ;  /* 0x000000001c147229 */ /* 0x000fd0000000001a */
[--C-:B------:R-:W-:Y:S02]  /*0e70*/  DADD R22, R18, R20.reuse ;  /* 0x0000000012167229 */ /* 0x100fe40000000014 */
[----:B------:R-:W-:-:S06]  /*0e80*/  DADD R28, R28, -R20 ;  /* 0x000000001c1c7229 */ /* 0x000fcc0000000814 */
[----:B------:R-:W-:Y:S02]  /*0e90*/  DADD R18, R18, -R22 ;  /* 0x0000000012127229 */ /* 0x000fe40000000816 */
[----:B------:R-:W-:-:S06]  /*0ea0*/  DADD R28, R26, R28 ;  /* 0x000000001a1c7229 */ /* 0x000fcc000000001c */
[----:B------:R-:W-:-:S08]  /*0eb0*/  DADD R18, R20, R18 ;  /* 0x0000000014127229 */ /* 0x000fd00000000012 */
[----:B------:R-:W-:-:S08]  /*0ec0*/  DADD R18, R28, R18 ;  /* 0x000000001c127229 */ /* 0x000fd00000000012 */
[----:B------:R-:W-:Y:S01]  /*0ed0*/  DADD R24, R24, R18 ;  /* 0x0000000018187229 */ /* 0x000fe20000000012 */
[----:B------:R-:W-:Y:S01]  /*0ee0*/  LOP3.LUT R18, R16, 0x80000000, RZ, 0x3c, !PT ;  /* 0x8000000010127812 */ /* 0x000fe200078e3cff */
[----:B------:R-:W-:-:S06]  /*0ef0*/  IMAD.MOV.U32 R19, RZ, RZ, 0x43300000 ;  /* 0x43300000ff137424 */ /* 0x000fcc00078e00ff */
[----:B------:R-:W-:Y:S02]  /*0f00*/  DADD R20, R22, R24 ;  /* 0x0000000016147229 */ /* 0x000fe40000000018 */
[----:B------:R-:W-:Y:S01]  /*0f10*/  DADD R18, R18, -UR4 ;  /* 0x8000000412127e29 */ /* 0x000fe20008000000 */
[----:B------:R-:W-:Y:S01]  /*0f20*/  UMOV UR4, 0xfefa39ef ;  /* 0xfefa39ef00047882 */ /* 0x000fe20000000000 */
[----:B------:R-:W-:-:S04]  /*0f30*/  UMOV UR5, 0x3fe62e42 ;  /* 0x3fe62e4200057882 */ /* 0x000fc80000000000 */
[--C-:B------:R-:W-:Y:S02]  /*0f40*/  DADD R22, R22, -R20.reuse ;  /* 0x0000000016167229 */ /* 0x100fe40000000814 */
[----:B------:R-:W-:-:S06]  /*0f50*/  DFMA R16, R18, UR4, R20 ;  /* 0x0000000412107c2b */ /* 0x000fcc0008000014 */
[----:B------:R-:W-:Y:S02]  /*0f60*/  DADD R22, R24, R22 ;  /* 0x0000000018167229 */ /* 0x000fe40000000016 */
[----:B------:R-:W-:-:S08]  /*0f70*/  DFMA R26, R18, -UR4, R16 ;  /* 0x80000004121a7c2b */ /* 0x000fd00008000010 */
[----:B------:R-:W-:-:S08]  /*0f80*/  DADD R26, -R20, R26 ;  /* 0x00000000141a7229 */ /* 0x000fd0000000011a */
[----:B------:R-:W-:-:S08]  /*0f90*/  DADD R22, R22, -R26 ;  /* 0x0000000016167229 */ /* 0x000fd0000000081a */
[----:B------:R-:W-:-:S08]  /*0fa0*/  DFMA R22, R18, UR8, R22 ;  /* 0x0000000812167c2b */ /* 0x000fd00008000016 */
[----:B------:R-:W-:-:S08]  /*0fb0*/  DADD R18, R16, R22 ;  /* 0x0000000010127229 */ /* 0x000fd00000000016 */
[----:B------:R-:W-:Y:S02]  /*0fc0*/  DADD R16, R16, -R18 ;  /* 0x0000000010107229 */ /* 0x000fe40000000812 */
[----:B------:R-:W-:-:S06]  /*0fd0*/  DMUL R20, R18, 2 ;  /* 0x4000000012147828 */ /* 0x000fcc0000000000 */
[----:B------:R-:W-:Y:S02]  /*0fe0*/  DADD R16, R22, R16 ;  /* 0x0000000016107229 */ /* 0x000fe40000000010 */
[----:B------:R-:W-:-:S08]  /*0ff0*/  DFMA R24, R18, 2, -R20 ;  /* 0x400000001218782b */ /* 0x000fd00000000814 */
[----:B------:R-:W-:Y:S01]  /*1000*/  DFMA R24, R16, 2, R24 ;  /* 0x400000001018782b */ /* 0x000fe20000000018 */
[----:B------:R-:W-:Y:S02]  /*1010*/  IMAD.MOV.U32 R16, RZ, RZ, 0x652b82fe ;  /* 0x652b82feff107424 */ /* 0x000fe400078e00ff */
[----:B------:R-:W-:-:S05]  /*1020*/  IMAD.MOV.U32 R17, RZ, RZ, 0x3ff71547 ;  /* 0x3ff71547ff117424 */ /* 0x000fca00078e00ff */
[----:B------:R-:W-:-:S08]  /*1030*/  DADD R18, R20, R24 ;  /* 0x0000000014127229 */ /* 0x000fd00000000018 */
[----:B------:R-:W-:Y:S02]  /*1040*/  DFMA R16, R18, R16, 6.75539944105574400000e+15 ;  /* 0x433800001210742b */ /* 0x000fe40000000010 */
[----:B------:R-:W-:Y:S01]  /*1050*/  FSETP.GEU.AND P0, PT, |R19|, 4.1917929649353027344, PT ;  /* 0x4086232b1300780b */ /* 0x000fe20003f0e200 */
[----:B------:R-:W-:-:S05]  /*1060*/  DADD R20, R20, -R18 ;  /* 0x0000000014147229 */ /* 0x000fca0000000812 */
[----:B------:R-:W-:-:S03]  /*1070*/  DADD R22, R16, -6.75539944105574400000e+15 ;  /* 0xc338000010167429 */ /* 0x000fc60000000000 */
[----:B------:R-:W-:-:S05]  /*1080*/  DADD R24, R24, R20 ;  /* 0x0000000018187229 */ /* 0x000fca0000000014 */
[----:B------:R-:W-:Y:S01]  /*1090*/  DFMA R26, R22, -UR4, R18 ;  /* 0x80000004161a7c2b */ /* 0x000fe20008000012 */
[----:B------:R-:W-:Y:S01]  /*10a0*/  UMOV UR4, 0x3b39803f ;  /* 0x3b39803f00047882 */ /* 0x000fe20000000000 */
[----:B------:R-:W-:-:S06]  /*10b0*/  UMOV UR5, 0x3c7abc9e ;  /* 0x3c7abc9e00057882 */ /* 0x000fcc0000000000 */
[----:B------:R-:W-:Y:S01]  /*10c0*/  DFMA R22, R22, -UR4, R26 ;  /* 0x8000000416167c2b */ /* 0x000fe2000800001a */
[----:B------:R-:W-:Y:S01]  /*10d0*/  UMOV UR4, 0x69ce2bdf ;  /* 0x69ce2bdf00047882 */ /* 0x000fe20000000000 */
[----:B------:R-:W-:Y:S01]  /*10e0*/  IMAD.MOV.U32 R26, RZ, RZ, -0x35dec16 ;  /* 0xfca213eaff1a7424 */ /* 0x000fe200078e00ff */
[----:B------:R-:W-:Y:S01]  /*10f0*/  UMOV UR5, 0x3e5ade15 ;  /* 0x3e5ade1500057882 */ /* 0x000fe20000000000 */
[----:B------:R-:W-:-:S06]  /*1100*/  IMAD.MOV.U32 R27, RZ, RZ, 0x3e928af3 ;  /* 0x3e928af3ff1b7424 */ /* 0x000fcc00078e00ff */
[----:B------:R-:W-:Y:S01]  /*1110*/  DFMA R26, R22, UR4, R26 ;  /* 0x00000004161a7c2b */ /* 0x000fe2000800001a */
[----:B------:R-:W-:Y:S01]  /*1120*/  UMOV UR4, 0x62401315 ;  /* 0x6240131500047882 */ /* 0x000fe20000000000 */
[----:B------:R-:W-:-:S06]  /*1130*/  UMOV UR5, 0x3ec71dee ;  /* 0x3ec71dee00057882 */ /* 0x000fcc0000000000 */
[----:B------:R-:W-:Y:S01]  /*1140*/  DFMA R26, R22, R26, UR4 ;  /* 0x00000004161a7e2b */ /* 0x000fe2000800001a */
        /* <DEDUP_REMOVED lines=20> */
[----:B------:R-:W-:-:S08]  /*1290*/  DFMA R26, R22, R26, UR4 ;  /* 0x00000004161a7e2b */ /* 0x000fd0000800001a */
[----:B------:R-:W-:-:S08]  /*12a0*/  DFMA R26, R22, R26, 1 ;  /* 0x3ff00000161a742b */ /* 0x000fd0000000001a */
[----:B------:R-:W-:-:S10]  /*12b0*/  DFMA R22, R22, R26, 1 ;  /* 0x3ff000001616742b */ /* 0x000fd4000000001a */
[----:B------:R-:W-:Y:S01]  /*12c0*/  LEA R21, R16, R23, 0x14 ;  /* 0x0000001710157211 */ /* 0x000fe200078ea0ff */
[----:B------:R-:W-:Y:S01]  /*12d0*/  IMAD.MOV.U32 R20, RZ, RZ, R22 ;  /* 0x000000ffff147224 */ /* 0x000fe200078e0016 */
[----:B------:R-:W-:Y:S06]  /*12e0*/  @!P0 BRA `(.L_x_15) ;  /* 0x0000000000308947 */ /* 0x000fec0003800000 */
[----:B------:R-:W-:Y:S01]  /*12f0*/  FSETP.GEU.AND P1, PT, |R19|, 4.2275390625, PT ;  /* 0x408748001300780b */ /* 0x000fe20003f2e200 */
[C---:B------:R-:W-:Y:S02]  /*1300*/  DADD R20, R18.reuse, +INF ;  /* 0x7ff0000012147429 */ /* 0x040fe40000000000 */
[----:B------:R-:W-:-:S08]  /*1310*/  DSETP.GEU.AND P0, PT, R18, RZ, PT ;  /* 0x000000ff1200722a */ /* 0x000fd00003f0e000 */
[----:B------:R-:W-:Y:S02]  /*1320*/  FSEL R20, R20, RZ, P0 ;  /* 0x000000ff14147208 */ /* 0x000fe40000000000 */
[----:B------:R-:W-:Y:S02]  /*1330*/  @!P1 LEA.HI R17, R16, R16, RZ, 0x1 ;  /* 0x0000001010119211 */ /* 0x000fe400078f08ff */
[----:B------:R-:W-:Y:S02]  /*1340*/  FSEL R21, R21, RZ, P0 ;  /* 0x000000ff15157208 */ /* 0x000fe40000000000 */
[----:B------:R-:W-:-:S05]  /*1350*/  @!P1 SHF.R.S32.HI R17, RZ, 0x1, R17 ;  /* 0x00000001ff119819 */ /* 0x000fca0000011411 */
[----:B------:R-:W-:Y:S02]  /*1360*/  @!P1 IMAD.IADD R16, R16, 0x1, -R17 ;  /* 0x0000000110109824 */ /* 0x000fe400078e0a11 */
[----:B------:R-:W-:-:S03]  /*1370*/  @!P1 IMAD R23, R17, 0x100000, R23 ;  /* 0x0010000011179824 */ /* 0x000fc600078e0217 */
[----:B------:R-:W-:Y:S01]  /*1380*/  @!P1 LEA R17, R16, 0x3ff00000, 0x14 ;  /* 0x3ff0000010119811 */ /* 0x000fe200078ea0ff */
[----:B------:R-:W-:-:S06]  /*1390*/  @!P1 IMAD.MOV.U32 R16, RZ, RZ, RZ ;  /* 0x000000ffff109224 */ /* 0x000fcc00078e00ff */
[----:B------:R-:W-:-:S11]  /*13a0*/  @!P1 DMUL R20, R22, R16 ;  /* 0x0000001016149228 */ /* 0x000fd60000000000 */
.L_x_15:
[----:B------:R-:W-:Y:S01]  /*13b0*/  DFMA R24, R24, R20, R20 ;  /* 0x000000141818722b */ /* 0x000fe20000000014 */
[----:B------:R-:W-:Y:S01]  /*13c0*/  IMAD.MOV.U32 R37, RZ, RZ, 0x0 ;  /* 0x00000000ff257424 */ /* 0x000fe200078e00ff */
[----:B------:R-:W-:-:S08]  /*13d0*/  DSETP.NEU.AND P0, PT, |R20|, +INF , PT ;  /* 0x7ff000001400742a */ /* 0x000fd00003f0d200 */
[----:B------:R-:W-:Y:S02]  /*13e0*/  FSEL R16, R20, R24, !P0 ;  /* 0x0000001814107208 */ /* 0x000fe40004000000 */
[----:B------:R-:W-:Y:S01]  /*13f0*/  FSEL R17, R21, R25, !P0 ;  /* 0x0000001915117208 */ /* 0x000fe20004000000 */
[----:B------:R-:W-:Y:S06]  /*1400*/  RET.REL.NODEC R36 `(_Z16compute_JST_fluxPKdPdddi) ;  /* 0xffffffe824fc7950 */ /* 0x000fec0003c3ffff */
.L_x_16:
        /* <DEDUP_REMOVED lines=15> */
.L_x_17:


//--------------------- .nv.shared.reserved.0     --------------------------
	.section	.nv.shared.reserved.0,"aw",@nobits
	.weak		__nv_reservedSMEM_offset_0_alias
	.size		__nv_reservedSMEM_offset_0_alias, 0, 64
	.other		__nv_reservedSMEM_offset_0_alias,@"STO_CUDA_RESERVED_SHARED STV_DEFAULT"
__nv_reservedSMEM_offset_0_alias:
	.zero		0
	.zero		64


//--------------------- .nv.constant0._Z12update_statePdPKddi --------------------------
	.section	.nv.constant0._Z12update_statePdPKddi,"a",@progbits
	.sectionflags	@""
	.align	4
.nv.constant0._Z12update_statePdPKddi:
	.zero		924


//--------------------- .nv.constant0._Z16compute_JST_fluxPKdPdddi --------------------------
	.section	.nv.constant0._Z16compute_JST_fluxPKdPdddi,"a",@progbits
	.sectionflags	@""
	.align	4
.nv.constant0._Z16compute_JST_fluxPKdPdddi:
	.zero		932


//--------------------- SYMBOLS --------------------------

	.type		.nv.reservedSmem.offset0,@object
	.size		.nv.reservedSmem.offset0,0x4
